	.target	sm_90a

	.elftype	@"ET_EXEC"


//--------------------- .note.nv.tkinfo           --------------------------
	.section	.note.nv.tkinfo,"",@"SHT_NOTE"
	.sectionflags	@"SHF_NOTE_NV_TKINFO"
	.tkinfo
        /*0018*/ 	.word	0x00000002
        /*0030*/ 	.string	""
        /*0030*/ 	.string	"ptxas"
        /*0030*/ 	.string	"Cuda compilation tools, release 13.0, V13.0.88"
        /*0030*/ 	.string	"Build cuda_13.0.r13.0/compiler.36424714_0"
        /*0030*/ 	.string	"-v  -suppress-debug-info  -lineinfo  -arch sm_90a "



//--------------------- .note.nv.cuinfo           --------------------------
	.section	.note.nv.cuinfo,"",@"SHT_NOTE"
	.sectionflags	@"SHF_NOTE_NV_CUINFO"
        /*0018*/ 	.short	0x0002
        /*001a*/ 	.short	0x005a
        /*001c*/ 	.short	0x0082
	.zero		2


//--------------------- .nv.info                  --------------------------
	.section	.nv.info,"",@"SHT_CUDA_INFO"
	.align	4


	//----- nvinfo : EIATTR_REGCOUNT
	.align		4
        /*0000*/ 	.byte	0x04, 0x2f
        /*0002*/ 	.short	(.L_1 - .L_0)
	.align		4
.L_0:
        /*0004*/ 	.word	index@(matmul_kernel)
        /*0008*/ 	.word	0x00000080


	//----- nvinfo : EIATTR_FRAME_SIZE
	.align		4
.L_1:
        /*000c*/ 	.byte	0x04, 0x11
        /*000e*/ 	.short	(.L_3 - .L_2)
	.align		4
.L_2:
        /*0010*/ 	.word	index@(matmul_kernel)
        /*0014*/ 	.word	0x00000290


	//----- nvinfo : EIATTR_MIN_STACK_SIZE
	.align		4
.L_3:
        /*0018*/ 	.byte	0x04, 0x12
        /*001a*/ 	.short	(.L_5 - .L_4)
	.align		4
.L_4:
        /*001c*/ 	.word	index@(matmul_kernel)
        /*0020*/ 	.word	0x00000290
.L_5:


//--------------------- .nv.compat                --------------------------
	.section	.nv.compat,"",@"SHT_CUDA_COMPAT_INFO"
	.align	4
        /*0000*/ 	.byte	0x02, 0x09, 0x01, 0x00, 0x02, 0x02, 0x04, 0x00, 0x02, 0x05, 0x05, 0x00, 0x03, 0x07, 0x01, 0x01
        /*0010*/ 	.byte	0x02, 0x03, 0x00, 0x00, 0x02, 0x06, 0x01, 0x00, 0x04, 0x0b, 0x08, 0x00, 0x00, 0x00, 0x00, 0x00
        /*0020*/ 	.byte	0x00, 0x00, 0x00, 0x00


//--------------------- .nv.info.matmul_kernel    --------------------------
	.section	.nv.info.matmul_kernel,"",@"SHT_CUDA_INFO"
	.sectionflags	@""
	.align	4


	//----- nvinfo : EIATTR_CUDA_API_VERSION
	.align		4
        /*0000*/ 	.byte	0x04, 0x37
        /*0002*/ 	.short	(.L_7 - .L_6)
.L_6:
        /*0004*/ 	.word	0x00000082


	//----- nvinfo : EIATTR_KPARAM_INFO
	.align		4
.L_7:
        /*0008*/ 	.byte	0x04, 0x17
        /*000a*/ 	.short	(.L_9 - .L_8)
.L_8:
        /*000c*/ 	.word	0x00000000
        /*0010*/ 	.short	0x000d
        /*0012*/ 	.short	0x0048
        /*0014*/ 	.byte	0x00, 0xf4, 0x21, 0x00


	//----- nvinfo : EIATTR_KPARAM_INFO
	.align		4
.L_9:
        /*0018*/ 	.byte	0x04, 0x17
        /*001a*/ 	.short	(.L_11 - .L_10)
.L_10:
        /*001c*/ 	.word	0x00000000
        /*0020*/ 	.short	0x000c
        /*0022*/ 	.short	0x0040
        /*0024*/ 	.byte	0x00, 0xf4, 0x21, 0x00


	//----- nvinfo : EIATTR_KPARAM_INFO
	.align		4
.L_11:
        /*0028*/ 	.byte	0x04, 0x17
        /*002a*/ 	.short	(.L_13 - .L_12)
.L_12:
        /*002c*/ 	.word	0x00000000
        /*0030*/ 	.short	0x000b
        /*0032*/ 	.short	0x0038
        /*0034*/ 	.byte	0x00, 0xf0, 0x11, 0x00


	//----- nvinfo : EIATTR_KPARAM_INFO
	.align		4
.L_13:
        /*0038*/ 	.byte	0x04, 0x17
        /*003a*/ 	.short	(.L_15 - .L_14)
.L_14:
        /*003c*/ 	.word	0x00000000
        /*0040*/ 	.short	0x000a
        /*0042*/ 	.short	0x0034
        /*0044*/ 	.byte	0x00, 0xf0, 0x11, 0x00


	//----- nvinfo : EIATTR_KPARAM_INFO
	.align		4
.L_15:
        /*0048*/ 	.byte	0x04, 0x17
        /*004a*/ 	.short	(.L_17 - .L_16)
.L_16:
        /*004c*/ 	.word	0x00000000
        /*0050*/ 	.short	0x0009
        /*0052*/ 	.short	0x0030
        /*0054*/ 	.byte	0x00, 0xf0, 0x11, 0x00


	//----- nvinfo : EIATTR_KPARAM_INFO
	.align		4
.L_17:
        /*0058*/ 	.byte	0x04, 0x17
        /*005a*/ 	.short	(.L_19 - .L_18)
.L_18:
        /*005c*/ 	.word	0x00000000
        /*0060*/ 	.short	0x0008
        /*0062*/ 	.short	0x002c
        /*0064*/ 	.byte	0x00, 0xf0, 0x11, 0x00


	//----- nvinfo : EIATTR_KPARAM_INFO
	.align		4
.L_19:
        /*0068*/ 	.byte	0x04, 0x17
        /*006a*/ 	.short	(.L_21 - .L_20)
.L_20:
        /*006c*/ 	.word	0x00000000
        /*0070*/ 	.short	0x0007
        /*0072*/ 	.short	0x0028
        /*0074*/ 	.byte	0x00, 0xf0, 0x11, 0x00


	//----- nvinfo : EIATTR_KPARAM_INFO
	.align		4
.L_21:
        /*0078*/ 	.byte	0x04, 0x17
        /*007a*/ 	.short	(.L_23 - .L_22)
.L_22:
        /*007c*/ 	.word	0x00000000
        /*0080*/ 	.short	0x0006
        /*0082*/ 	.short	0x0024
        /*0084*/ 	.byte	0x00, 0xf0, 0x11, 0x00


	//----- nvinfo : EIATTR_KPARAM_INFO
	.align		4
.L_23:
        /*0088*/ 	.byte	0x04, 0x17
        /*008a*/ 	.short	(.L_25 - .L_24)
.L_24:
        /*008c*/ 	.word	0x00000000
        /*0090*/ 	.short	0x0005
        /*0092*/ 	.short	0x0020
        /*0094*/ 	.byte	0x00, 0xf0, 0x11, 0x00


	//----- nvinfo : EIATTR_KPARAM_INFO
	.align		4
.L_25:
        /*0098*/ 	.byte	0x04, 0x17
        /*009a*/ 	.short	(.L_27 - .L_26)
.L_26:
        /*009c*/ 	.word	0x00000000
        /*00a0*/ 	.short	0x0004
        /*00a2*/ 	.short	0x001c
        /*00a4*/ 	.byte	0x00, 0xf0, 0x11, 0x00


	//----- nvinfo : EIATTR_KPARAM_INFO
	.align		4
.L_27:
        /*00a8*/ 	.byte	0x04, 0x17
        /*00aa*/ 	.short	(.L_29 - .L_28)
.L_28:
        /*00ac*/ 	.word	0x00000000
        /*00b0*/ 	.short	0x0003
        /*00b2*/ 	.short	0x0018
        /*00b4*/ 	.byte	0x00, 0xf0, 0x11, 0x00


	//----- nvinfo : EIATTR_KPARAM_INFO
	.align		4
.L_29:
        /*00b8*/ 	.byte	0x04, 0x17
        /*00ba*/ 	.short	(.L_31 - .L_30)
.L_30:
        /*00bc*/ 	.word	0x00000000
        /*00c0*/ 	.short	0x0002
        /*00c2*/ 	.short	0x0010
        /*00c4*/ 	.byte	0x00, 0xf4, 0x21, 0x00


	//----- nvinfo : EIATTR_KPARAM_INFO
	.align		4
.L_31:
        /*00c8*/ 	.byte	0x04, 0x17
        /*00ca*/ 	.short	(.L_33 - .L_32)
.L_32:
        /*00cc*/ 	.word	0x00000000
        /*00d0*/ 	.short	0x0001
        /*00d2*/ 	.short	0x0008
        /*00d4*/ 	.byte	0x00, 0xf4, 0x21, 0x00


	//----- nvinfo : EIATTR_KPARAM_INFO
	.align		4
.L_33:
        /*00d8*/ 	.byte	0x04, 0x17
        /*00da*/ 	.short	(.L_35 - .L_34)
.L_34:
        /*00dc*/ 	.word	0x00000000
        /*00e0*/ 	.short	0x0000
        /*00e2*/ 	.short	0x0000
        /*00e4*/ 	.byte	0x00, 0xf4, 0x21, 0x00


	//----- nvinfo : EIATTR_SPARSE_MMA_MASK
	.align		4
.L_35:
        /*00e8*/ 	.byte	0x03, 0x50
        /*00ea*/ 	.short	0x0000


	//----- nvinfo : EIATTR_MAXREG_COUNT
	.align		4
        /*00ec*/ 	.byte	0x03, 0x1b
        /*00ee*/ 	.short	0x0080


	//----- nvinfo : EIATTR_NUM_BARRIERS
	.align		4
        /*00f0*/ 	.byte	0x02, 0x4c
        /*00f2*/ 	.byte	0x01
	.zero		1


	//----- nvinfo : EIATTR_ANNOTATIONS
	.align		4
        /*00f4*/ 	.byte	0x04, 0x55
        /*00f6*/ 	.short	(.L_37 - .L_36)


	//   ....[0]....
.L_36:
        /*00f8*/ 	.word	0x00000001
        /*00fc*/ 	.byte	0xb0, 0x00, 0x00, 0x00, 0x01, 0x00, 0x00, 0x00, 0x60, 0x06, 0x00, 0x00, 0x01, 0x00, 0x00, 0x00
        /* <DEDUP_REMOVED lines=241> */
        /*101c*/ 	.byte	0x80, 0x89, 0x00, 0x00


	//----- nvinfo : EIATTR_MERCURY_ISA_VERSION
	.align		4
.L_37:
        /*1020*/ 	.byte	0x03, 0x5f
        /*1022*/ 	.short	0x0101


	//----- nvinfo : EIATTR_EXIT_INSTR_OFFSETS
	.align		4
        /*1024*/ 	.byte	0x04, 0x1c
        /*1026*/ 	.short	(.L_39 - .L_38)


	//   ....[0]....
.L_38:
        /*1028*/ 	.word	0x0000bc70


	//   ....[1]....
        /*102c*/ 	.word	0x0000bc90


	//----- nvinfo : EIATTR_REQNTID
	.align		4
.L_39:
        /*1030*/ 	.byte	0x04, 0x10
        /*1032*/ 	.short	(.L_41 - .L_40)
.L_40:
        /*1034*/ 	.word	0x00000200
        /*1038*/ 	.word	0x00000001
        /*103c*/ 	.word	0x00000001


	//----- nvinfo : EIATTR_CBANK_PARAM_SIZE
	.align		4
.L_41:
        /*1040*/ 	.byte	0x03, 0x19
        /*1042*/ 	.short	0x0050


	//----- nvinfo : EIATTR_PARAM_CBANK
	.align		4
        /*1044*/ 	.byte	0x04, 0x0a
        /*1046*/ 	.short	(.L_43 - .L_42)
	.align		4
.L_42:
        /*1048*/ 	.word	index@(.nv.constant0.matmul_kernel)
        /*104c*/ 	.short	0x0210
        /*104e*/ 	.short	0x0050


	//----- nvinfo : EIATTR_SW_WAR
	.align		4
.L_43:
        /*1050*/ 	.byte	0x04, 0x36
        /*1052*/ 	.short	(.L_45 - .L_44)
.L_44:
        /*1054*/ 	.word	0x00000008
.L_45:


//--------------------- .nv.callgraph             --------------------------
	.section	.nv.callgraph,"",@"SHT_CUDA_CALLGRAPH"
	.align	4
	.sectionentsize	8
	.align		4
        /*0000*/ 	.word	0x00000000
	.align		4
        /*0004*/ 	.word	0xffffffff
	.align		4
        /*0008*/ 	.word	0x00000000
	.align		4
        /*000c*/ 	.word	0xfffffffe
	.align		4
        /*0010*/ 	.word	0x00000000
	.align		4
        /*0014*/ 	.word	0xfffffffd
	.align		4
        /*0018*/ 	.word	0x00000000
	.align		4
        /*001c*/ 	.word	0xfffffffc


//--------------------- .text.matmul_kernel       --------------------------
	.section	.text.matmul_kernel,"ax",@progbits
	.align	128
        .global         matmul_kernel
        .type           matmul_kernel,@function
        .size           matmul_kernel,(.L_x_3 - matmul_kernel)
        .other          matmul_kernel,@"STO_CUDA_ENTRY STV_DEFAULT"
matmul_kernel:
.text.matmul_kernel:
[----:B------:R-:W1:Y:S08]  /*0000*/  LDC R1, c[0x0][0x28] ;  /* 0x00000a00ff017b82 */ /* 0x000e700000000800 */
[----:B------:R-:W2:Y:S01]  /*0010*/  LDC.64 R2, c[0x0][0x228] ;  /* 0x00008a00ff027b82 */ /* 0x000ea20000000a00 */
[----:B-1----:R-:W-:Y:S01]  /*0020*/  VIADD R1, R1, 0xfffffd70 ;  /* 0xfffffd7001017836 */ /* 0x002fe20000000000 */
[----:B------:R-:W1:Y:S01]  /*0030*/  S2R R5, SR_CTAID.X ;  /* 0x0000000000057919 */ /* 0x000e620000002500 */
[----:B------:R-:W-:Y:S01]  /*0040*/  ULDC.64 UR6, c[0x0][0x210] ;  /* 0x0000840000067ab9 */ /* 0x000fe20000000a00 */
[----:B------:R-:W-:Y:S01]  /*0050*/  UMOV UR12, 0x400 ;  /* 0x00000400000c7882 */ /* 0x000fe20000000000 */
[----:B------:R-:W-:Y:S01]  /*0060*/  ULDC.64 UR16, c[0x0][0x208] ;  /* 0x0000820000107ab9 */ /* 0x000fe20000000a00 */
[----:B------:R-:W3:Y:S01]  /*0070*/  S2R R27, SR_TID.X ;  /* 0x00000000001b7919 */ /* 0x000ee20000002100 */
[----:B------:R-:W-:Y:S01]  /*0080*/  ULDC UR8, c[0x0][0x240] ;  /* 0x0000900000087ab9 */ /* 0x000fe20000000800 */
[----:B------:R-:W4:Y:S01]  /*0090*/  S2UR UR4, SR_CgaCtaId ;  /* 0x00000000000479c3 */ /* 0x000f220000008800 */
[----:B--2---:R-:W-:Y:S01]  /*00a0*/  IMAD.MOV.U32 R29, RZ, RZ, R3 ;  /* 0x000000ffff1d7224 */ /* 0x004fe200078e0003 */
[----:B------:R2:W-:Y:S01]  /*00b0*/  STL.64 [R1+0x180], R2 ;  /* 0x0001800201007387 */ /* 0x0005e20000100a00 */
[----:B------:R-:W-:-:S02]  /*00c0*/  IMAD.MOV.U32 R26, RZ, RZ, R2 ;  /* 0x000000ffff1a7224 */ /* 0x000fc400078e0002 */
[----:B------:R-:W-:Y:S01]  /*00d0*/  VIADD R0, R29, 0x7f ;  /* 0x0000007f1d007836 */ /* 0x000fe20000000000 */
[----:B------:R-:W-:Y:S02]  /*00e0*/  IABS R16, R29 ;  /* 0x0000001d00107213 */ /* 0x000fe40000000000 */
[----:B------:R-:W-:Y:S01]  /*00f0*/  IABS R17, R26 ;  /* 0x0000001a00117213 */ /* 0x000fe20000000000 */
[----:B----4-:R-:W-:Y:S01]  /*0100*/  ULEA UR12, UR4, UR12, 0x18 ;  /* 0x0000000c040c7291 */ /* 0x010fe2000f8ec03f */
[----:B-1----:R-:W-:Y:S02]  /*0110*/  IABS R8, R5 ;  /* 0x0000000500087213 */ /* 0x002fe40000000000 */
[----:B------:R-:W-:Y:S01]  /*0120*/  ULDC.64 UR4, c[0x0][0x218] ;  /* 0x0000860000047ab9 */ /* 0x000fe20000000a00 */
[----:B--2---:R-:W-:-:S04]  /*0130*/  SHF.R.S32.HI R3, RZ, 0x1f, R0 ;  /* 0x0000001fff037819 */ /* 0x004fc80000011400 */
[----:B------:R-:W-:-:S04]  /*0140*/  LEA.HI R3, R3, R0, RZ, 0x7 ;  /* 0x0000000003037211 */ /* 0x000fc800078f38ff */
[----:B------:R-:W-:-:S05]  /*0150*/  SHF.R.S32.HI R3, RZ, 0x7, R3 ;  /* 0x00000007ff037819 */ /* 0x000fca0000011403 */
[----:B------:R-:W-:-:S05]  /*0160*/  IMAD.SHL.U32 R4, R3, 0x8, RZ ;  /* 0x0000000803047824 */ /* 0x000fca00078e00ff */
[-C--:B------:R-:W-:Y:S02]  /*0170*/  IABS R7, R4.reuse ;  /* 0x0000000400077213 */ /* 0x080fe40000000000 */
[----:B------:R-:W-:Y:S02]  /*0180*/  IABS R10, R4 ;  /* 0x00000004000a7213 */ /* 0x000fe40000000000 */
[----:B------:R-:W1:Y:S08]  /*0190*/  I2F.RP R0, R7 ;  /* 0x0000000700007306 */ /* 0x000e700000209400 */
[----:B-1----:R-:W1:Y:S02]  /*01a0*/  MUFU.RCP R0, R0 ;  /* 0x0000000000007308 */ /* 0x002e640000001000 */
[----:B-1----:R-:W-:-:S02]  /*01b0*/  VIADD R2, R0, 0xffffffe ;  /* 0x0ffffffe00027836 */ /* 0x002fc40000000000 */
[----:B------:R-:W-:-:S04]  /*01c0*/  IMAD.MOV R0, RZ, RZ, -R10 ;  /* 0x000000ffff007224 */ /* 0x000fc800078e0a0a */
[----:B------:R1:W2:Y:S02]  /*01d0*/  F2I.FTZ.U32.TRUNC.NTZ R3, R2 ;  /* 0x0000000200037305 */ /* 0x0002a4000021f000 */
[----:B-1----:R-:W-:Y:S02]  /*01e0*/  IMAD.MOV.U32 R2, RZ, RZ, RZ ;  /* 0x000000ffff027224 */ /* 0x002fe400078e00ff */
[----:B--2---:R-:W-:-:S04]  /*01f0*/  IMAD.MOV R6, RZ, RZ, -R3 ;  /* 0x000000ffff067224 */ /* 0x004fc800078e0a03 */
[----:B------:R-:W-:Y:S02]  /*0200*/  IMAD R9, R6, R7, RZ ;  /* 0x0000000706097224 */ /* 0x000fe400078e02ff */
[----:B------:R-:W-:Y:S02]  /*0210*/  IMAD.MOV.U32 R6, RZ, RZ, R8 ;  /* 0x000000ffff067224 */ /* 0x000fe400078e0008 */
[----:B------:R-:W-:-:S06]  /*0220*/  IMAD.HI.U32 R3, R3, R9, R2 ;  /* 0x0000000903037227 */ /* 0x000fcc00078e0002 */
[----:B------:R-:W-:-:S04]  /*0230*/  IMAD.HI.U32 R3, R3, R6, RZ ;  /* 0x0000000603037227 */ /* 0x000fc800078e00ff */
[----:B------:R-:W-:-:S05]  /*0240*/  IMAD R0, R3, R0, R6 ;  /* 0x0000000003007224 */ /* 0x000fca00078e0206 */
[----:B------:R-:W-:-:S13]  /*0250*/  ISETP.GT.U32.AND P1, PT, R7, R0, PT ;  /* 0x000000000700720c */ /* 0x000fda0003f24070 */
[----:B------:R-:W-:Y:S02]  /*0260*/  @!P1 IMAD.IADD R0, R0, 0x1, -R7 ;  /* 0x0000000100009824 */ /* 0x000fe400078e0a07 */
[----:B------:R-:W-:Y:S01]  /*0270*/  @!P1 VIADD R3, R3, 0x1 ;  /* 0x0000000103039836 */ /* 0x000fe20000000000 */
[----:B------:R-:W-:Y:S02]  /*0280*/  ISETP.NE.AND P1, PT, R4, RZ, PT ;  /* 0x000000ff0400720c */ /* 0x000fe40003f25270 */
[----:B------:R-:W-:Y:S02]  /*0290*/  ISETP.GE.U32.AND P0, PT, R0, R7, PT ;  /* 0x000000070000720c */ /* 0x000fe40003f06070 */
[----:B------:R-:W-:-:S04]  /*02a0*/  LOP3.LUT R0, R5, R4, RZ, 0x3c, !PT ;  /* 0x0000000405007212 */ /* 0x000fc800078e3cff */
[----:B------:R-:W-:Y:S01]  /*02b0*/  ISETP.GE.AND P2, PT, R0, RZ, PT ;  /* 0x000000ff0000720c */ /* 0x000fe20003f46270 */
[----:B------:R-:W-:-:S06]  /*02c0*/  VIADD R0, R26, 0x1ff ;  /* 0x000001ff1a007836 */ /* 0x000fcc0000000000 */
[----:B------:R-:W-:-:S04]  /*02d0*/  @P0 VIADD R3, R3, 0x1 ;  /* 0x0000000103030836 */ /* 0x000fc80000000000 */
[----:B------:R-:W-:Y:S01]  /*02e0*/  IMAD.MOV.U32 R2, RZ, RZ, R3 ;  /* 0x000000ffff027224 */ /* 0x000fe200078e0003 */
[----:B------:R-:W-:-:S03]  /*02f0*/  SHF.R.S32.HI R3, RZ, 0x1f, R0 ;  /* 0x0000001fff037819 */ /* 0x000fc60000011400 */
[----:B------:R-:W-:Y:S01]  /*0300*/  @!P2 IMAD.MOV R2, RZ, RZ, -R2 ;  /* 0x000000ffff02a224 */ /* 0x000fe200078e0a02 */
[----:B------:R-:W-:Y:S02]  /*0310*/  @!P1 LOP3.LUT R2, RZ, R4, RZ, 0x33, !PT ;  /* 0x00000004ff029212 */ /* 0x000fe400078e33ff */
[----:B------:R-:W-:-:S03]  /*0320*/  LEA.HI R3, R3, R0, RZ, 0x9 ;  /* 0x0000000003037211 */ /* 0x000fc600078f48ff */
[----:B------:R-:W-:Y:S02]  /*0330*/  IMAD.SHL.U32 R10, R2, 0x8, RZ ;  /* 0x00000008020a7824 */ /* 0x000fe400078e00ff */
[----:B------:R-:W-:-:S03]  /*0340*/  IMAD.MOV R2, RZ, RZ, -R2 ;  /* 0x000000ffff027224 */ /* 0x000fc600078e0a02 */
[----:B------:R-:W-:Y:S01]  /*0350*/  LEA.HI.SX32 R3, R3, -R10, 0x17 ;  /* 0x8000000a03037211 */ /* 0x000fe200078fbaff */
[----:B------:R-:W-:Y:S02]  /*0360*/  IMAD R8, R4, R2, R5 ;  /* 0x0000000204087224 */ /* 0x000fe400078e0205 */
[----:B------:R-:W-:Y:S01]  /*0370*/  IMAD.MOV.U32 R2, RZ, RZ, RZ ;  /* 0x000000ffff027224 */ /* 0x000fe200078e00ff */
[----:B------:R-:W-:Y:S02]  /*0380*/  VIMNMX R9, R3, 0x8, PT ;  /* 0x0000000803097848 */ /* 0x000fe40003fe0100 */
[----:B------:R-:W-:Y:S02]  /*0390*/  IABS R4, R8 ;  /* 0x0000000800047213 */ /* 0x000fe40000000000 */
[----:B------:R-:W-:-:S04]  /*03a0*/  IABS R7, R9 ;  /* 0x0000000900077213 */ /* 0x000fc80000000000 */
[----:B------:R-:W1:Y:S08]  /*03b0*/  I2F.RP R0, R7 ;  /* 0x0000000700007306 */ /* 0x000e700000209400 */
[----:B-1----:R-:W1:Y:S02]  /*03c0*/  MUFU.RCP R0, R0 ;  /* 0x0000000000007308 */ /* 0x002e640000001000 */
[----:B-1----:R-:W-:-:S06]  /*03d0*/  VIADD R3, R0, 0xffffffe ;  /* 0x0ffffffe00037836 */ /* 0x002fcc0000000000 */
[----:B------:R-:W1:Y:S02]  /*03e0*/  F2I.FTZ.U32.TRUNC.NTZ R3, R3 ;  /* 0x0000000300037305 */ /* 0x000e64000021f000 */
[----:B-1----:R-:W-:-:S04]  /*03f0*/  IMAD.MOV R6, RZ, RZ, -R3 ;  /* 0x000000ffff067224 */ /* 0x002fc800078e0a03 */
[----:B------:R-:W-:Y:S01]  /*0400*/  IMAD R5, R6, R7, RZ ;  /* 0x0000000706057224 */ /* 0x000fe200078e02ff */
[----:B------:R-:W-:-:S03]  /*0410*/  IABS R6, R9 ;  /* 0x0000000900067213 */ /* 0x000fc60000000000 */
[----:B------:R-:W-:-:S04]  /*0420*/  IMAD.HI.U32 R2, R3, R5, R2 ;  /* 0x0000000503027227 */ /* 0x000fc800078e0002 */
[----:B------:R-:W-:Y:S02]  /*0430*/  IMAD.MOV.U32 R3, RZ, RZ, R4 ;  /* 0x000000ffff037224 */ /* 0x000fe400078e0004 */
[----:B------:R-:W-:Y:S02]  /*0440*/  IMAD.MOV R0, RZ, RZ, -R6 ;  /* 0x000000ffff007224 */ /* 0x000fe400078e0a06 */
[----:B------:R-:W-:Y:S01]  /*0450*/  IMAD.HI.U32 R2, R2, R3, RZ ;  /* 0x0000000302027227 */ /* 0x000fe200078e00ff */
[----:B------:R-:W1:Y:S03]  /*0460*/  I2F.RP R6, R16 ;  /* 0x0000001000067306 */ /* 0x000e660000209400 */
[----:B------:R-:W-:-:S05]  /*0470*/  IMAD R0, R2, R0, R3 ;  /* 0x0000000002007224 */ /* 0x000fca00078e0203 */
[----:B------:R-:W-:Y:S01]  /*0480*/  ISETP.GT.U32.AND P1, PT, R7, R0, PT ;  /* 0x000000000700720c */ /* 0x000fe20003f24070 */
[----:B------:R-:W2:Y:S08]  /*0490*/  I2F.RP R3, R17 ;  /* 0x0000001100037306 */ /* 0x000eb00000209400 */
[----:B-1----:R-:W1:Y:S04]  /*04a0*/  MUFU.RCP R6, R6 ;  /* 0x0000000600067308 */ /* 0x002e680000001000 */
[----:B------:R-:W-:-:S02]  /*04b0*/  @!P1 IMAD.IADD R0, R0, 0x1, -R7 ;  /* 0x0000000100009824 */ /* 0x000fc400078e0a07 */
[----:B------:R-:W-:Y:S01]  /*04c0*/  @!P1 VIADD R2, R2, 0x1 ;  /* 0x0000000102029836 */ /* 0x000fe20000000000 */
[----:B------:R-:W-:Y:S01]  /*04d0*/  ISETP.NE.AND P1, PT, R9, RZ, PT ;  /* 0x000000ff0900720c */ /* 0x000fe20003f25270 */
[----:B--2---:R-:W2:Y:S01]  /*04e0*/  MUFU.RCP R3, R3 ;  /* 0x0000000300037308 */ /* 0x004ea20000001000 */
[----:B------:R-:W-:Y:S02]  /*04f0*/  ISETP.GE.U32.AND P0, PT, R0, R7, PT ;  /* 0x000000070000720c */ /* 0x000fe40003f06070 */
[----:B------:R-:W-:Y:S02]  /*0500*/  LOP3.LUT R0, R8, R9, RZ, 0x3c, !PT ;  /* 0x0000000908007212 */ /* 0x000fe400078e3cff */
[----:B---3--:R-:W-:Y:S02]  /*0510*/  SHF.R.U32.HI R7, RZ, 0x5, R27 ;  /* 0x00000005ff077819 */ /* 0x008fe4000001161b */
[----:B------:R-:W-:Y:S01]  /*0520*/  ISETP.GE.AND P2, PT, R0, RZ, PT ;  /* 0x000000ff0000720c */ /* 0x000fe20003f46270 */
[----:B-1----:R-:W-:Y:S01]  /*0530*/  VIADD R4, R6, 0xffffffe ;  /* 0x0ffffffe06047836 */ /* 0x002fe20000000000 */
[----:B------:R-:W-:-:S03]  /*0540*/  SGXT.U32 R7, R7, 0x4 ;  /* 0x000000040707781a */ /* 0x000fc60000000000 */
[----:B------:R1:W3:Y:S02]  /*0550*/  F2I.FTZ.U32.TRUNC.NTZ R5, R4 ;  /* 0x0000000400057305 */ /* 0x0002e4000021f000 */
[----:B------:R-:W-:-:S04]  /*0560*/  @P0 VIADD R2, R2, 0x1 ;  /* 0x0000000102020836 */ /* 0x000fc80000000000 */
[----:B------:R-:W-:Y:S02]  /*0570*/  IMAD.MOV.U32 R6, RZ, RZ, R2 ;  /* 0x000000ffff067224 */ /* 0x000fe400078e0002 */
[----:B--2---:R-:W-:Y:S02]  /*0580*/  VIADD R2, R3, 0xffffffe ;  /* 0x0ffffffe03027836 */ /* 0x004fe40000000000 */
[----:B------:R-:W-:Y:S01]  /*0590*/  @!P2 IMAD.MOV R6, RZ, RZ, -R6 ;  /* 0x000000ffff06a224 */ /* 0x000fe200078e0a06 */
[----:B------:R-:W-:Y:S01]  /*05a0*/  @!P1 LOP3.LUT R6, RZ, R9, RZ, 0x33, !PT ;  /* 0x00000009ff069212 */ /* 0x000fe200078e33ff */
[----:B------:R-:W2:Y:S01]  /*05b0*/  F2I.FTZ.U32.TRUNC.NTZ R3, R2 ;  /* 0x0000000200037305 */ /* 0x000ea2000021f000 */
[----:B-1----:R-:W-:-:S03]  /*05c0*/  IMAD.MOV.U32 R4, RZ, RZ, RZ ;  /* 0x000000ffff047224 */ /* 0x002fc600078e00ff */
[----:B------:R-:W-:Y:S02]  /*05d0*/  IMAD.MOV R0, RZ, RZ, -R6 ;  /* 0x000000ffff007224 */ /* 0x000fe400078e0a06 */
[--C-:B---3--:R-:W-:Y:S02]  /*05e0*/  IMAD.MOV R11, RZ, RZ, -R5.reuse ;  /* 0x000000ffff0b7224 */ /* 0x108fe400078e0a05 */
[----:B------:R-:W-:Y:S02]  /*05f0*/  IMAD R0, R9, R0, R8 ;  /* 0x0000000009007224 */ /* 0x000fe400078e0208 */
[----:B------:R-:W-:Y:S02]  /*0600*/  IMAD R9, R11, R16, RZ ;  /* 0x000000100b097224 */ /* 0x000fe400078e02ff */
[----:B------:R-:W-:Y:S02]  /*0610*/  IMAD.SHL.U32 R8, R6, 0x80, RZ ;  /* 0x0000008006087824 */ /* 0x000fe400078e00ff */
[----:B------:R-:W-:Y:S01]  /*0620*/  IMAD.HI.U32 R6, R5, R9, R4 ;  /* 0x0000000905067227 */ /* 0x000fe200078e0004 */
[----:B------:R-:W-:-:S02]  /*0630*/  LOP3.LUT R5, R27, 0x1ff, RZ, 0xc0, !PT ;  /* 0x000001ff1b057812 */ /* 0x000fc400078ec0ff */
[----:B------:R-:W-:Y:S01]  /*0640*/  LOP3.LUT R7, R8, R7, RZ, 0xfc, !PT ;  /* 0x0000000708077212 */ /* 0x000fe200078efcff */
[----:B--2---:R-:W-:Y:S01]  /*0650*/  IMAD.MOV R11, RZ, RZ, -R3 ;  /* 0x000000ffff0b7224 */ /* 0x004fe200078e0a03 */
[----:B------:R1:W-:Y:S01]  /*0660*/  STL [R1+0x18c], R8 ;  /* 0x00018c0801007387 */ /* 0x0003e20000100800 */
[----:B------:R-:W-:Y:S01]  /*0670*/  IMAD.IADD R0, R10, 0x1, R0 ;  /* 0x000000010a007824 */ /* 0x000fe200078e0200 */
[C---:B------:R-:W-:Y:S01]  /*0680*/  LOP3.LUT R21, R7.reuse, 0x20, RZ, 0xfc, !PT ;  /* 0x0000002007157812 */ /* 0x040fe200078efcff */
[----:B------:R-:W-:Y:S01]  /*0690*/  IMAD.MOV.U32 R4, RZ, RZ, R11 ;  /* 0x000000ffff047224 */ /* 0x000fe200078e000b */
[----:B------:R-:W-:Y:S01]  /*06a0*/  IABS R11, R7 ;  /* 0x00000007000b7213 */ /* 0x000fe20000000000 */
[----:B------:R-:W-:Y:S01]  /*06b0*/  IMAD.MOV.U32 R2, RZ, RZ, RZ ;  /* 0x000000ffff027224 */ /* 0x000fe200078e00ff */
[----:B------:R-:W-:Y:S01]  /*06c0*/  IABS R15, R21 ;  /* 0x00000015000f7213 */ /* 0x000fe20000000000 */
[----:B------:R-:W-:Y:S01]  /*06d0*/  IMAD R9, R4, R17, RZ ;  /* 0x0000001104097224 */ /* 0x000fe200078e02ff */
[C---:B------:R-:W-:Y:S01]  /*06e0*/  LOP3.LUT R20, R7.reuse, 0x10, RZ, 0xfc, !PT ;  /* 0x0000001007147812 */ /* 0x040fe200078efcff */
[----:B------:R-:W-:Y:S01]  /*06f0*/  IMAD R28, R0, 0x200, R5 ;  /* 0x00000200001c7824 */ /* 0x000fe200078e0205 */
[----:B------:R-:W-:Y:S01]  /*0700*/  LOP3.LUT R22, R7, 0x30, RZ, 0xfc, !PT ;  /* 0x0000003007167812 */ /* 0x000fe200078efcff */
[----:B------:R-:W-:Y:S01]  /*0710*/  IMAD.HI.U32 R2, R3, R9, R2 ;  /* 0x0000000903027227 */ /* 0x000fe200078e0002 */
[----:B------:R-:W-:-:S02]  /*0720*/  IABS R13, R20 ;  /* 0x00000014000d7213 */ /* 0x000fc40000000000 */
[----:B------:R-:W-:Y:S01]  /*0730*/  IABS R9, R28 ;  /* 0x0000001c00097213 */ /* 0x000fe20000000000 */
[----:B------:R-:W-:Y:S01]  /*0740*/  IMAD.HI.U32 R0, R6, R11, RZ ;  /* 0x0000000b06007227 */ /* 0x000fe200078e00ff */
[C---:B------:R-:W-:Y:S01]  /*0750*/  LOP3.LUT R23, R7.reuse, 0x40, RZ, 0xfc, !PT ;  /* 0x0000004007177812 */ /* 0x040fe200078efcff */
[----:B------:R-:W-:Y:S01]  /*0760*/  STL [R1+0x188], R28 ;  /* 0x0001881c01007387 */ /* 0x000fe20000100800 */
[----:B------:R-:W-:Y:S01]  /*0770*/  IABS R19, R22 ;  /* 0x0000001600137213 */ /* 0x000fe20000000000 */
[----:B------:R-:W-:Y:S01]  /*0780*/  IMAD.HI.U32 R2, R2, R9, RZ ;  /* 0x0000000902027227 */ /* 0x000fe200078e00ff */
[----:B------:R-:W-:Y:S02]  /*0790*/  IABS R12, R23 ;  /* 0x00000017000c7213 */ /* 0x000fe40000000000 */
[C---:B------:R-:W-:Y:S01]  /*07a0*/  LOP3.LUT R24, R7.reuse, 0x50, RZ, 0xfc, !PT ;  /* 0x0000005007187812 */ /* 0x040fe200078efcff */
[----:B------:R-:W-:Y:S01]  /*07b0*/  IMAD.MOV R0, RZ, RZ, -R0 ;  /* 0x000000ffff007224 */ /* 0x000fe200078e0a00 */
[C---:B------:R-:W-:Y:S01]  /*07c0*/  LOP3.LUT R25, R7.reuse, 0x60, RZ, 0xfc, !PT ;  /* 0x0000006007197812 */ /* 0x040fe200078efcff */
[----:B------:R-:W-:Y:S01]  /*07d0*/  IMAD.HI.U32 R4, R6, R15, RZ ;  /* 0x0000000f06047227 */ /* 0x000fe200078e00ff */
[----:B------:R-:W-:-:S02]  /*07e0*/  LOP3.LUT R18, R7, 0x70, RZ, 0xfc, !PT ;  /* 0x0000007007127812 */ /* 0x000fc400078efcff */
[----:B------:R-:W-:Y:S01]  /*07f0*/  ISETP.GE.AND P4, PT, R7, RZ, PT ;  /* 0x000000ff0700720c */ /* 0x000fe20003f86270 */
[----:B------:R-:W-:Y:S02]  /*0800*/  IMAD.MOV R10, RZ, RZ, -R2 ;  /* 0x000000ffff0a7224 */ /* 0x000fe400078e0a02 */
[C---:B------:R-:W-:Y:S02]  /*0810*/  IMAD R0, R16.reuse, R0, R11 ;  /* 0x0000000010007224 */ /* 0x040fe400078e020b */
[----:B------:R-:W-:Y:S02]  /*0820*/  IMAD.MOV R11, RZ, RZ, -R4 ;  /* 0x000000ffff0b7224 */ /* 0x000fe400078e0a04 */
[----:B------:R-:W-:Y:S01]  /*0830*/  IMAD R4, R17, R10, R9 ;  /* 0x0000000a11047224 */ /* 0x000fe200078e0209 */
[----:B------:R-:W-:Y:S01]  /*0840*/  ISETP.GT.U32.AND P1, PT, R16, R0, PT ;  /* 0x000000001000720c */ /* 0x000fe20003f24070 */
[----:B------:R-:W-:-:S03]  /*0850*/  IMAD.HI.U32 R3, R6, R13, RZ ;  /* 0x0000000d06037227 */ /* 0x000fc600078e00ff */
[----:B------:R-:W-:Y:S01]  /*0860*/  ISETP.GT.U32.AND P0, PT, R17, R4, PT ;  /* 0x000000041100720c */ /* 0x000fe20003f04070 */
[----:B------:R-:W-:Y:S02]  /*0870*/  IMAD.MOV R3, RZ, RZ, -R3 ;  /* 0x000000ffff037224 */ /* 0x000fe400078e0a03 */
[C---:B------:R-:W-:Y:S01]  /*0880*/  IMAD R9, R16.reuse, R11, R15 ;  /* 0x0000000b10097224 */ /* 0x040fe200078e020f */
[----:B------:R-:W-:Y:S01]  /*0890*/  IABS R15, R25 ;  /* 0x00000019000f7213 */ /* 0x000fe20000000000 */
[----:B------:R-:W-:Y:S01]  /*08a0*/  IMAD R2, R16, R3, R13 ;  /* 0x0000000310027224 */ /* 0x000fe200078e020d */
[----:B------:R-:W-:Y:S01]  /*08b0*/  IABS R13, R24 ;  /* 0x00000018000d7213 */ /* 0x000fe20000000000 */
[----:B------:R-:W-:Y:S01]  /*08c0*/  IMAD.HI.U32 R3, R6, R19, RZ ;  /* 0x0000001306037227 */ /* 0x000fe200078e00ff */
[C---:B------:R-:W-:Y:S02]  /*08d0*/  ISETP.GT.U32.AND P5, PT, R16.reuse, R9, PT ;  /* 0x000000091000720c */ /* 0x040fe40003fa4070 */
[----:B------:R-:W-:Y:S01]  /*08e0*/  ISETP.GT.U32.AND P3, PT, R16, R2, PT ;  /* 0x000000021000720c */ /* 0x000fe20003f64070 */
[----:B------:R-:W-:-:S02]  /*08f0*/  IMAD.MOV.U32 R11, RZ, RZ, R12 ;  /* 0x000000ffff0b7224 */ /* 0x000fc400078e000c */
[----:B------:R-:W-:Y:S02]  /*0900*/  IMAD.MOV R10, RZ, RZ, -R3 ;  /* 0x000000ffff0a7224 */ /* 0x000fe400078e0a03 */
[----:B------:R-:W-:-:S04]  /*0910*/  IMAD.HI.U32 R3, R6, R11, RZ ;  /* 0x0000000b06037227 */ /* 0x000fc800078e00ff */
[----:B------:R-:W-:Y:S02]  /*0920*/  @!P0 IMAD.IADD R4, R4, 0x1, -R17 ;  /* 0x0000000104048824 */ /* 0x000fe400078e0a11 */
[----:B------:R-:W-:Y:S02]  /*0930*/  IMAD.MOV R3, RZ, RZ, -R3 ;  /* 0x000000ffff037224 */ /* 0x000fe400078e0a03 */
[C---:B------:R-:W-:Y:S01]  /*0940*/  IMAD R10, R16.reuse, R10, R19 ;  /* 0x0000000a100a7224 */ /* 0x040fe200078e0213 */
[----:B------:R-:W-:Y:S01]  /*0950*/  ISETP.GT.U32.AND P0, PT, R17, R4, PT ;  /* 0x000000041100720c */ /* 0x000fe20003f04070 */
[----:B------:R-:W-:Y:S01]  /*0960*/  IMAD R11, R16, R3, R11 ;  /* 0x00000003100b7224 */ /* 0x000fe200078e020b */
[----:B------:R-:W-:Y:S01]  /*0970*/  IABS R19, R18 ;  /* 0x0000001200137213 */ /* 0x000fe20000000000 */
[----:B------:R-:W-:Y:S01]  /*0980*/  IMAD.HI.U32 R3, R6, R13, RZ ;  /* 0x0000000d06037227 */ /* 0x000fe200078e00ff */
[C---:B------:R-:W-:Y:S02]  /*0990*/  ISETP.GT.U32.AND P2, PT, R16.reuse, R10, PT ;  /* 0x0000000a1000720c */ /* 0x040fe40003f44070 */
[----:B------:R-:W-:Y:S01]  /*09a0*/  ISETP.GT.U32.AND P6, PT, R16, R11, PT ;  /* 0x0000000b1000720c */ /* 0x000fe20003fc4070 */
[----:B------:R-:W-:-:S04]  /*09b0*/  IMAD.HI.U32 R7, R6, R15, RZ ;  /* 0x0000000f06077227 */ /* 0x000fc800078e00ff */
[----:B------:R-:W-:Y:S02]  /*09c0*/  IMAD.MOV R3, RZ, RZ, -R3 ;  /* 0x000000ffff037224 */ /* 0x000fe400078e0a03 */
[----:B------:R-:W-:-:S04]  /*09d0*/  IMAD.HI.U32 R6, R6, R19, RZ ;  /* 0x0000001306067227 */ /* 0x000fc800078e00ff */
[----:B------:R-:W-:Y:S02]  /*09e0*/  IMAD.MOV R7, RZ, RZ, -R7 ;  /* 0x000000ffff077224 */ /* 0x000fe400078e0a07 */
[C---:B------:R-:W-:Y:S02]  /*09f0*/  IMAD R12, R16.reuse, R3, R13 ;  /* 0x00000003100c7224 */ /* 0x040fe400078e020d */
[----:B------:R-:W-:Y:S02]  /*0a00*/  IMAD.MOV R6, RZ, RZ, -R6 ;  /* 0x000000ffff067224 */ /* 0x000fe400078e0a06 */
[----:B------:R-:W-:Y:S02]  /*0a10*/  IMAD R13, R16, R7, R15 ;  /* 0x00000007100d7224 */ /* 0x000fe400078e020f */
[----:B------:R-:W-:Y:S01]  /*0a20*/  @!P0 IMAD.IADD R4, R4, 0x1, -R17 ;  /* 0x0000000104048824 */ /* 0x000fe200078e0a11 */
[----:B------:R-:W-:Y:S01]  /*0a30*/  ISETP.GT.U32.AND P0, PT, R16, R12, PT ;  /* 0x0000000c1000720c */ /* 0x000fe20003f04070 */
[--C-:B------:R-:W-:Y:S01]  /*0a40*/  @!P1 IMAD.IADD R0, R0, 0x1, -R16.reuse ;  /* 0x0000000100009824 */ /* 0x100fe200078e0a10 */
[----:B------:R-:W-:Y:S01]  /*0a50*/  ISETP.GT.U32.AND P1, PT, R16, R13, PT ;  /* 0x0000000d1000720c */ /* 0x000fe20003f24070 */
[----:B------:R-:W-:-:S02]  /*0a60*/  @!P3 IMAD.IADD R2, R2, 0x1, -R16 ;  /* 0x000000010202b824 */ /* 0x000fc400078e0a10 */
[C---:B------:R-:W-:Y:S01]  /*0a70*/  IMAD R15, R16.reuse, R6, R19 ;  /* 0x00000006100f7224 */ /* 0x040fe200078e0213 */
[----:B------:R-:W-:Y:S01]  /*0a80*/  ISETP.GT.U32.AND P3, PT, R16, R0, PT ;  /* 0x000000001000720c */ /* 0x000fe20003f64070 */
[--C-:B------:R-:W-:Y:S01]  /*0a90*/  @!P2 IMAD.IADD R10, R10, 0x1, -R16.reuse ;  /* 0x000000010a0aa824 */ /* 0x100fe200078e0a10 */
[C---:B------:R-:W-:Y:S01]  /*0aa0*/  ISETP.GT.U32.AND P2, PT, R16.reuse, R2, PT ;  /* 0x000000021000720c */ /* 0x040fe20003f44070 */
[--C-:B------:R-:W-:Y:S01]  /*0ab0*/  @!P5 IMAD.IADD R9, R9, 0x1, -R16.reuse ;  /* 0x000000010909d824 */ /* 0x100fe200078e0a10 */
[----:B------:R-:W-:Y:S01]  /*0ac0*/  ISETP.GT.U32.AND P5, PT, R16, R15, PT ;  /* 0x0000000f1000720c */ /* 0x000fe20003fa4070 */
[--C-:B------:R-:W-:Y:S01]  /*0ad0*/  @!P6 IMAD.IADD R11, R11, 0x1, -R16.reuse ;  /* 0x000000010b0be824 */ /* 0x100fe200078e0a10 */
[----:B------:R-:W-:Y:S01]  /*0ae0*/  ISETP.GE.AND P6, PT, R20, RZ, PT ;  /* 0x000000ff1400720c */ /* 0x000fe20003fc6270 */
[--C-:B------:R-:W-:Y:S01]  /*0af0*/  @!P0 IMAD.IADD R12, R12, 0x1, -R16.reuse ;  /* 0x000000010c0c8824 */ /* 0x100fe200078e0a10 */
[C---:B------:R-:W-:Y:S01]  /*0b00*/  ISETP.GT.U32.AND P0, PT, R16.reuse, R9, PT ;  /* 0x000000091000720c */ /* 0x040fe20003f04070 */
[--C-:B------:R-:W-:Y:S01]  /*0b10*/  @!P1 IMAD.IADD R13, R13, 0x1, -R16.reuse ;  /* 0x000000010d0d9824 */ /* 0x100fe200078e0a10 */
[----:B------:R-:W-:Y:S01]  /*0b20*/  ISETP.GT.U32.AND P1, PT, R16, R10, PT ;  /* 0x0000000a1000720c */ /* 0x000fe20003f24070 */
[----:B------:R-:W-:Y:S01]  /*0b30*/  IMAD.SHL.U32 R3, R27, 0x10, RZ ;  /* 0x000000101b037824 */ /* 0x000fe200078e00ff */
[----:B------:R-:W2:Y:S01]  /*0b40*/  LDC.64 R6, c[0x0][0x230] ;  /* 0x00008c00ff067b82 */ /* 0x000ea20000000a00 */
[--C-:B------:R-:W-:Y:S01]  /*0b50*/  @!P3 IMAD.IADD R0, R0, 0x1, -R16.reuse ;  /* 0x000000010000b824 */ /* 0x100fe200078e0a10 */
[----:B------:R-:W-:Y:S01]  /*0b60*/  ISETP.GT.U32.AND P3, PT, R16, R12, PT ;  /* 0x0000000c1000720c */ /* 0x000fe20003f64070 */
[--C-:B------:R-:W-:Y:S01]  /*0b70*/  @!P2 IMAD.IADD R2, R2, 0x1, -R16.reuse ;  /* 0x000000010202a824 */ /* 0x100fe200078e0a10 */
[C---:B------:R-:W-:Y:S01]  /*0b80*/  ISETP.GT.U32.AND P2, PT, R16.reuse, R11, PT ;  /* 0x0000000b1000720c */ /* 0x040fe20003f44070 */
[----:B------:R-:W-:Y:S01]  /*0b90*/  @!P5 IMAD.IADD R15, R15, 0x1, -R16 ;  /* 0x000000010f0fd824 */ /* 0x000fe200078e0a10 */
[----:B------:R-:W-:Y:S01]  /*0ba0*/  LOP3.LUT R14, R3, 0x70, RZ, 0xc0, !PT ;  /* 0x00000070030e7812 */ /* 0x000fe200078ec0ff */
[----:B------:R-:W-:Y:S01]  /*0bb0*/  @!P4 IMAD.MOV R0, RZ, RZ, -R0 ;  /* 0x000000ffff00c224 */ /* 0x000fe200078e0a00 */
[C---:B------:R-:W-:Y:S01]  /*0bc0*/  ISETP.GT.U32.AND P4, PT, R16.reuse, R13, PT ;  /* 0x0000000d1000720c */ /* 0x040fe20003f84070 */
[----:B------:R-:W-:Y:S01]  /*0bd0*/  @!P6 IMAD.MOV R2, RZ, RZ, -R2 ;  /* 0x000000ffff02e224 */ /* 0x000fe200078e0a02 */
[----:B------:R-:W-:Y:S01]  /*0be0*/  ISETP.GT.U32.AND P5, PT, R16, R15, PT ;  /* 0x0000000f1000720c */ /* 0x000fe20003fa4070 */
[--C-:B------:R-:W-:Y:S01]  /*0bf0*/  @!P0 IMAD.IADD R9, R9, 0x1, -R16.reuse ;  /* 0x0000000109098824 */ /* 0x100fe200078e0a10 */
[----:B------:R-:W-:Y:S01]  /*0c00*/  ISETP.GE.AND P6, PT, R21, RZ, PT ;  /* 0x000000ff1500720c */ /* 0x000fe20003fc6270 */
[--C-:B------:R-:W-:Y:S01]  /*0c10*/  @!P1 IMAD.IADD R10, R10, 0x1, -R16.reuse ;  /* 0x000000010a0a9824 */ /* 0x100fe200078e0a10 */
[----:B------:R-:W-:Y:S01]  /*0c20*/  ISETP.GE.AND P0, PT, R22, RZ, PT ;  /* 0x000000ff1600720c */ /* 0x000fe20003f06270 */
[--C-:B------:R-:W-:Y:S01]  /*0c30*/  @!P3 IMAD.IADD R12, R12, 0x1, -R16.reuse ;  /* 0x000000010c0cb824 */ /* 0x100fe200078e0a10 */
[----:B------:R-:W-:Y:S01]  /*0c40*/  ISETP.GE.AND P1, PT, R23, RZ, PT ;  /* 0x000000ff1700720c */ /* 0x000fe20003f26270 */
[----:B------:R-:W-:Y:S01]  /*0c50*/  IMAD.SHL.U32 R98, R5, 0x4, RZ ;  /* 0x0000000405627824 */ /* 0x000fe200078e00ff */
[----:B------:R-:W-:Y:S01]  /*0c60*/  ISETP.GE.AND P3, PT, R25, RZ, PT ;  /* 0x000000ff1900720c */ /* 0x000fe20003f66270 */
[--C-:B------:R-:W-:Y:S01]  /*0c70*/  @!P2 IMAD.IADD R11, R11, 0x1, -R16.reuse ;  /* 0x000000010b0ba824 */ /* 0x100fe200078e0a10 */
[----:B------:R-:W-:Y:S01]  /*0c80*/  SHF.R.U32.HI R3, RZ, 0x1, R27 ;  /* 0x00000001ff037819 */ /* 0x000fe2000001161b */
[--C-:B------:R-:W-:Y:S01]  /*0c90*/  @!P4 IMAD.IADD R13, R13, 0x1, -R16.reuse ;  /* 0x000000010d0dc824 */ /* 0x100fe200078e0a10 */
[----:B------:R-:W-:Y:S01]  /*0ca0*/  ISETP.GE.AND P2, PT, R24, RZ, PT ;  /* 0x000000ff1800720c */ /* 0x000fe20003f46270 */
[----:B------:R-:W-:Y:S01]  /*0cb0*/  @!P5 IMAD.IADD R15, R15, 0x1, -R16 ;  /* 0x000000010f0fd824 */ /* 0x000fe200078e0a10 */
[----:B------:R-:W-:Y:S01]  /*0cc0*/  LOP3.LUT R98, R98, 0x70, R3, 0x78, !PT ;  /* 0x0000007062627812 */ /* 0x000fe200078e7803 */
[----:B------:R-:W-:Y:S01]  /*0cd0*/  @!P6 IMAD.MOV R9, RZ, RZ, -R9 ;  /* 0x000000ffff09e224 */ /* 0x000fe200078e0a09 */
[----:B------:R-:W-:Y:S01]  /*0ce0*/  ISETP.NE.AND P5, PT, R29, RZ, PT ;  /* 0x000000ff1d00720c */ /* 0x000fe20003fa5270 */
[----:B------:R-:W-:Y:S01]  /*0cf0*/  @!P0 IMAD.MOV R10, RZ, RZ, -R10 ;  /* 0x000000ffff0a8224 */ /* 0x000fe200078e0a0a */
[----:B------:R-:W-:Y:S01]  /*0d00*/  LOP3.LUT R3, RZ, R29, RZ, 0x33, !PT ;  /* 0x0000001dff037212 */ /* 0x000fe200078e33ff */
[----:B------:R-:W-:Y:S01]  /*0d10*/  @!P1 IMAD.MOV R11, RZ, RZ, -R11 ;  /* 0x000000ffff0b9224 */ /* 0x000fe200078e0a0b */
[----:B------:R-:W-:Y:S01]  /*0d20*/  ISETP.GE.AND P4, PT, R18, RZ, PT ;  /* 0x000000ff1200720c */ /* 0x000fe20003f86270 */
[----:B------:R-:W-:Y:S01]  /*0d30*/  @!P3 IMAD.MOV R13, RZ, RZ, -R13 ;  /* 0x000000ffff0db224 */ /* 0x000fe200078e0a0d */
[C---:B-1----:R-:W-:Y:S01]  /*0d40*/  SEL R8, R3.reuse, R0, !P5 ;  /* 0x0000000003087207 */ /* 0x042fe20006800000 */
[----:B------:R1:W-:Y:S01]  /*0d50*/  STL [R1+0x190], R98 ;  /* 0x0001906201007387 */ /* 0x0003e20000100800 */
[C---:B------:R-:W-:Y:S01]  /*0d60*/  SEL R2, R3.reuse, R2, !P5 ;  /* 0x0000000203027207 */ /* 0x040fe20006800000 */
[----:B------:R-:W-:Y:S01]  /*0d70*/  @!P2 IMAD.MOV R12, RZ, RZ, -R12 ;  /* 0x000000ffff0ca224 */ /* 0x000fe200078e0a0c */
[----:B------:R-:W-:Y:S01]  /*0d80*/  SEL R0, R3, R9, !P5 ;  /* 0x0000000903007207 */ /* 0x000fe20006800000 */
[----:B------:R3:W-:Y:S01]  /*0d90*/  STL [R1+0x24], R8 ;  /* 0x0000240801007387 */ /* 0x0007e20000100800 */
[----:B------:R-:W-:-:S02]  /*0da0*/  IMAD R14, R5, 0x80, R14 ;  /* 0x00000080050e7824 */ /* 0x000fc400078e020e */
[C---:B--2---:R-:W-:Y:S01]  /*0db0*/  VIADD R5, R6.reuse, 0xffffffff ;  /* 0xffffffff06057836 */ /* 0x044fe20000000000 */
[----:B------:R2:W-:Y:S01]  /*0dc0*/  STL [R1+0x20], R2 ;  /* 0x0000200201007387 */ /* 0x0005e20000100800 */
[C---:B------:R-:W-:Y:S01]  /*0dd0*/  VIADD R9, R6.reuse, 0xffffffe7 ;  /* 0xffffffe706097836 */ /* 0x040fe20000000000 */
[----:B-1----:R-:W-:Y:S01]  /*0de0*/  SEL R98, R3, R13, !P5 ;  /* 0x0000000d03627207 */ /* 0x002fe20006800000 */
[----:B------:R-:W-:Y:S01]  /*0df0*/  @!P4 IMAD.MOV R15, RZ, RZ, -R15 ;  /* 0x000000ffff0fc224 */ /* 0x000fe200078e0a0f */
[----:B------:R1:W-:Y:S01]  /*0e00*/  STL [R1+0x1c], R0 ;  /* 0x00001c0001007387 */ /* 0x0003e20000100800 */
[----:B------:R-:W-:Y:S01]  /*0e10*/  ISETP.GE.U32.AND P0, PT, R5, 0x7fffffe0, PT ;  /* 0x7fffffe00500780c */ /* 0x000fe20003f06070 */
[C---:B------:R-:W-:Y:S01]  /*0e20*/  VIADD R5, R6.reuse, 0xffffffee ;  /* 0xffffffee06057836 */ /* 0x040fe20000000000 */
[C---:B---3--:R-:W-:Y:S01]  /*0e30*/  SEL R8, R3.reuse, R10, !P5 ;  /* 0x0000000a03087207 */ /* 0x048fe20006800000 */
[C---:B------:R-:W-:Y:S01]  /*0e40*/  VIADD R10, R6.reuse, 0xffffffe2 ;  /* 0xffffffe2060a7836 */ /* 0x040fe20000000000 */
[----:B--2---:R-:W-:Y:S01]  /*0e50*/  SEL R2, R3, R11, !P5 ;  /* 0x0000000b03027207 */ /* 0x004fe20006800000 */
[----:B------:R-:W-:-:S02]  /*0e60*/  VIADD R16, R6, 0xfffffffe ;  /* 0xfffffffe06107836 */ /* 0x000fc40000000000 */
[----:B------:R2:W-:Y:S01]  /*0e70*/  STL [R1+0x28], R8 ;  /* 0x0000280801007387 */ /* 0x0005e20000100800 */
[----:B------:R-:W-:Y:S01]  /*0e80*/  ISETP.GE.U32.AND P2, PT, R5, 0x7fffffcf, PT ;  /* 0x7fffffcf0500780c */ /* 0x000fe20003f46070 */
[----:B------:R-:W-:Y:S01]  /*0e90*/  VIADD R5, R6, 0xfffffffc ;  /* 0xfffffffc06057836 */ /* 0x000fe20000000000 */
[C---:B-1----:R-:W-:Y:S01]  /*0ea0*/  SEL R0, R3.reuse, R12, !P5 ;  /* 0x0000000c03007207 */ /* 0x042fe20006800000 */
[----:B------:R1:W-:Y:S01]  /*0eb0*/  STL [R1+0x2c], R2 ;  /* 0x00002c0201007387 */ /* 0x0003e20000100800 */
[----:B------:R-:W-:Y:S02]  /*0ec0*/  SEL R124, RZ, 0x4, P2 ;  /* 0x00000004ff7c7807 */ /* 0x000fe40001000000 */
[----:B------:R-:W-:Y:S01]  /*0ed0*/  ISETP.GE.U32.AND P3, PT, R16, 0x7fffffdf, PT ;  /* 0x7fffffdf1000780c */ /* 0x000fe20003f66070 */
[----:B------:R-:W-:Y:S01]  /*0ee0*/  STL [R1+0x194], R98 ;  /* 0x0001946201007387 */ /* 0x000fe20000100800 */
[----:B--2---:R-:W-:Y:S01]  /*0ef0*/  SEL R8, R3, R15, !P5 ;  /* 0x0000000f03087207 */ /* 0x004fe20006800000 */
[----:B------:R-:W-:-:S02]  /*0f00*/  VIADD R3, R6, 0xffffffec ;  /* 0xffffffec06037836 */ /* 0x000fc40000000000 */
[----:B------:R2:W-:Y:S01]  /*0f10*/  STL [R1+0x30], R0 ;  /* 0x0000300001007387 */ /* 0x0005e20000100800 */
[C---:B-1----:R-:W-:Y:S02]  /*0f20*/  VIADD R2, R6.reuse, 0xffffffed ;  /* 0xffffffed06027836 */ /* 0x042fe40000000000 */
[----:B------:R-:W-:Y:S01]  /*0f30*/  ISETP.GE.U32.AND P4, PT, R3, 0x7fffffcd, PT ;  /* 0x7fffffcd0300780c */ /* 0x000fe20003f86070 */
[----:B------:R-:W-:Y:S01]  /*0f40*/  VIADD R3, R6, 0xffffffe8 ;  /* 0xffffffe806037836 */ /* 0x000fe20000000000 */
[----:B------:R-:W-:Y:S01]  /*0f50*/  STL [R1+0x198], R8 ;  /* 0x0001980801007387 */ /* 0x000fe20000100800 */
[----:B------:R-:W-:Y:S01]  /*0f60*/  ISETP.GE.U32.AND P5, PT, R2, 0x7fffffce, PT ;  /* 0x7fffffce0200780c */ /* 0x000fe20003fa6070 */
[C---:B------:R-:W-:Y:S01]  /*0f70*/  VIADD R2, R6.reuse, 0xffffffe9 ;  /* 0xffffffe906027836 */ /* 0x040fe20000000000 */
[----:B------:R-:W-:Y:S01]  /*0f80*/  SEL R17, RZ, 0x1, P4 ;  /* 0x00000001ff117807 */ /* 0x000fe20002000000 */
[C---:B--2---:R-:W-:Y:S01]  /*0f90*/  VIADD R0, R6.reuse, 0xfffffffd ;  /* 0xfffffffd06007836 */ /* 0x044fe20000000000 */
[----:B------:R-:W-:Y:S01]  /*0fa0*/  ISETP.GE.U32.AND P4, PT, R3, 0x7fffffc9, PT ;  /* 0x7fffffc90300780c */ /* 0x000fe20003f86070 */
[----:B------:R-:W-:-:S02]  /*0fb0*/  VIADD R3, R6, 0xffffffea ;  /* 0xffffffea06037836 */ /* 0x000fc40000000000 */
[----:B------:R-:W-:Y:S01]  /*0fc0*/  STL [R1+0x1b0], R17 ;  /* 0x0001b01101007387 */ /* 0x000fe20000100800 */
[----:B------:R-:W-:Y:S01]  /*0fd0*/  ISETP.GE.U32.AND P1, PT, R0, 0x7fffffde, PT ;  /* 0x7fffffde0000780c */ /* 0x000fe20003f26070 */
[C---:B------:R-:W-:Y:S01]  /*0fe0*/  VIADD R0, R6.reuse, 0xffffffef ;  /* 0xffffffef06007836 */ /* 0x040fe20000000000 */
[----:B------:R-:W-:Y:S01]  /*0ff0*/  ISETP.GE.U32.AND P2, PT, R3, 0x7fffffcb, PT ;  /* 0x7fffffcb0300780c */ /* 0x000fe20003f46070 */
[----:B------:R-:W-:Y:S01]  /*1000*/  VIADD R3, R6, 0xffffffe4 ;  /* 0xffffffe406037836 */ /* 0x000fe20000000000 */
[----:B------:R-:W-:Y:S01]  /*1010*/  SEL R91, RZ, 0x1, P4 ;  /* 0x00000001ff5b7807 */ /* 0x000fe20002000000 */
[----:B------:R1:W-:Y:S01]  /*1020*/  STL [R1+0x1ac], R124 ;  /* 0x0001ac7c01007387 */ /* 0x0003e20000100800 */
[----:B------:R-:W-:Y:S02]  /*1030*/  ISETP.GE.U32.AND P6, PT, R0, 0x7fffffd0, PT ;  /* 0x7fffffd00000780c */ /* 0x000fe40003fc6070 */
[----:B------:R-:W-:Y:S02]  /*1040*/  SEL R0, RZ, 0x1fffe, P5 ;  /* 0x0001fffeff007807 */ /* 0x000fe40002800000 */
[----:B------:R-:W-:Y:S01]  /*1050*/  ISETP.GE.U32.AND P5, PT, R2, 0x7fffffca, PT ;  /* 0x7fffffca0200780c */ /* 0x000fe20003fa6070 */
[----:B------:R-:W-:Y:S01]  /*1060*/  VIADD R2, R6, 0xffffffeb ;  /* 0xffffffeb06027836 */ /* 0x000fe20000000000 */
[----:B------:R-:W-:-:S02]  /*1070*/  SEL R123, RZ, 0x7fff8, P6 ;  /* 0x0007fff8ff7b7807 */ /* 0x000fc40003000000 */
[----:B------:R-:W-:Y:S02]  /*1080*/  SEL R15, RZ, 0x1fffe, P5 ;  /* 0x0001fffeff0f7807 */ /* 0x000fe40002800000 */
[----:B------:R-:W-:Y:S01]  /*1090*/  ISETP.GE.U32.AND P6, PT, R2, 0x7fffffcc, PT ;  /* 0x7fffffcc0200780c */ /* 0x000fe20003fc6070 */
[----:B------:R-:W-:Y:S01]  /*10a0*/  VIADD R2, R6, 0xffffffe5 ;  /* 0xffffffe506027836 */ /* 0x000fe20000000000 */
[----:B------:R-:W-:Y:S02]  /*10b0*/  ISETP.GE.U32.AND P4, PT, R3, 0x7fffffc5, PT ;  /* 0x7fffffc50300780c */ /* 0x000fe40003f86070 */
[----:B------:R-:W-:Y:S02]  /*10c0*/  SEL R120, RZ, 0x4, P2 ;  /* 0x00000004ff787807 */ /* 0x000fe40001000000 */
[----:B------:R-:W-:Y:S01]  /*10d0*/  ISETP.GE.U32.AND P5, PT, R2, 0x7fffffc6, PT ;  /* 0x7fffffc60200780c */ /* 0x000fe20003fa6070 */
[----:B------:R-:W-:Y:S01]  /*10e0*/  VIADD R2, R6, 0xffffffe6 ;  /* 0xffffffe606027836 */ /* 0x000fe20000000000 */
[----:B------:R-:W-:-:S02]  /*10f0*/  SEL R92, RZ, 0x1, P4 ;  /* 0x00000001ff5c7807 */ /* 0x000fc40002000000 */
[----:B------:R-:W-:Y:S02]  /*1100*/  ISETP.GE.AND P2, PT, R28, RZ, PT ;  /* 0x000000ff1c00720c */ /* 0x000fe40003f46270 */
[----:B------:R-:W-:Y:S02]  /*1110*/  ISETP.GE.U32.AND P4, PT, R2, 0x7fffffc7, PT ;  /* 0x7fffffc70200780c */ /* 0x000fe40003f86070 */
[----:B------:R-:W2:Y:S01]  /*1120*/  LDC.64 R2, c[0x0][0x238] ;  /* 0x00008e00ff027b82 */ /* 0x000ea20000000a00 */
[----:B------:R-:W-:Y:S02]  /*1130*/  SEL R12, RZ, 0x1fffe, P5 ;  /* 0x0001fffeff0c7807 */ /* 0x000fe40002800000 */
[----:B------:R-:W-:Y:S02]  /*1140*/  ISETP.NE.AND P5, PT, R26, RZ, PT ;  /* 0x000000ff1a00720c */ /* 0x000fe40003fa5270 */
[----:B------:R-:W-:Y:S02]  /*1150*/  SEL R119, RZ, 0x7fff8, P6 ;  /* 0x0007fff8ff777807 */ /* 0x000fe40003000000 */
[----:B------:R-:W-:Y:S01]  /*1160*/  ISETP.GE.U32.AND P6, PT, R9, 0x7fffffc8, PT ;  /* 0x7fffffc80900780c */ /* 0x000fe20003fc6070 */
[----:B------:R-:W-:Y:S01]  /*1170*/  VIADD R9, R6, 0xffffffe1 ;  /* 0xffffffe106097836 */ /* 0x000fe20000000000 */
[----:B-1----:R-:W-:Y:S01]  /*1180*/  LOP3.LUT R124, R27, 0x1f, RZ, 0xc0, !PT ;  /* 0x0000001f1b7c7812 */ /* 0x002fe200078ec0ff */
[----:B------:R-:W-:Y:S01]  /*1190*/  @!P2 IMAD.MOV R4, RZ, RZ, -R4 ;  /* 0x000000ffff04a224 */ /* 0x000fe200078e0a04 */
[----:B------:R-:W-:-:S02]  /*11a0*/  SEL R125, RZ, 0x7fff8, P6 ;  /* 0x0007fff8ff7d7807 */ /* 0x000fc40003000000 */
[----:B------:R-:W-:-:S03]  /*11b0*/  ISETP.GE.U32.AND P2, PT, R9, 0x7fffffc2, PT ;  /* 0x7fffffc20900780c */ /* 0x000fc60003f46070 */
[----:B------:R-:W-:Y:S02]  /*11c0*/  @!P5 LOP3.LUT R4, RZ, R26, RZ, 0x33, !PT ;  /* 0x0000001aff04d212 */ /* 0x000fe400078e33ff */
[----:B------:R-:W-:Y:S02]  /*11d0*/  ISETP.GE.U32.AND P5, PT, R10, 0x7fffffc3, PT ;  /* 0x7fffffc30a00780c */ /* 0x000fe40003fa6070 */
[----:B------:R-:W-:Y:S01]  /*11e0*/  SEL R16, RZ, 0x1fffe, P2 ;  /* 0x0001fffeff107807 */ /* 0x000fe20001000000 */
[----:B------:R-:W-:Y:S01]  /*11f0*/  IMAD R7, R4, R7, RZ ;  /* 0x0000000704077224 */ /* 0x000fe200078e02ff */
[----:B------:R-:W-:Y:S01]  /*1200*/  SEL R25, RZ, 0x4, P5 ;  /* 0x00000004ff197807 */ /* 0x000fe20002800000 */
[----:B--2---:R1:W-:Y:S01]  /*1210*/  STL [R1+0x19c], R3 ;  /* 0x00019c0301007387 */ /* 0x0043e20000100800 */
[C---:B------:R-:W-:Y:S02]  /*1220*/  IMAD.SHL.U32 R29, R2.reuse, 0x2, RZ ;  /* 0x00000002021d7824 */ /* 0x040fe400078e00ff */
[----:B------:R-:W-:-:S02]  /*1230*/  IMAD R28, R2, 0x3, RZ ;  /* 0x00000003021c7824 */ /* 0x000fc400078e02ff */
[C---:B------:R-:W-:Y:S02]  /*1240*/  IMAD R24, R2.reuse, 0x5, RZ ;  /* 0x0000000502187824 */ /* 0x040fe400078e02ff */
[C---:B------:R-:W-:Y:S02]  /*1250*/  IMAD R23, R2.reuse, 0x6, RZ ;  /* 0x0000000602177824 */ /* 0x040fe400078e02ff */
[C---:B------:R-:W-:Y:S01]  /*1260*/  IMAD R22, R2.reuse, 0x7, RZ ;  /* 0x0000000702167824 */ /* 0x040fe200078e02ff */
[----:B-1----:R-:W-:Y:S01]  /*1270*/  SEL R3, RZ, 0x4, P4 ;  /* 0x00000004ff037807 */ /* 0x002fe20002000000 */
[C---:B------:R-:W-:Y:S01]  /*1280*/  IMAD.SHL.U32 R21, R2.reuse, 0x8, RZ ;  /* 0x0000000802157824 */ /* 0x040fe200078e00ff */
[----:B------:R-:W-:Y:S01]  /*1290*/  ISETP.GE.U32.AND P4, PT, R5, 0x7fffffdd, PT ;  /* 0x7fffffdd0500780c */ /* 0x000fe20003f86070 */
[C---:B------:R-:W-:Y:S02]  /*12a0*/  IMAD R20, R2.reuse, 0x9, RZ ;  /* 0x0000000902147824 */ /* 0x040fe400078e02ff */
[----:B------:R1:W-:Y:S01]  /*12b0*/  STL [R1], R3 ;  /* 0x0000000301007387 */ /* 0x0003e20000100800 */
[----:B------:R-:W-:-:S02]  /*12c0*/  IMAD R19, R2, 0xa, RZ ;  /* 0x0000000a02137824 */ /* 0x000fc400078e02ff */
[C---:B------:R-:W-:Y:S01]  /*12d0*/  IMAD R18, R2.reuse, 0xb, RZ ;  /* 0x0000000b02127824 */ /* 0x040fe200078e02ff */
[----:B------:R-:W-:Y:S01]  /*12e0*/  STL [R1+0x100], R7 ;  /* 0x0001000701007387 */ /* 0x000fe20000100800 */
[----:B------:R-:W-:Y:S02]  /*12f0*/  IMAD R17, R2, 0xd, RZ ;  /* 0x0000000d02117824 */ /* 0x000fe400078e02ff */
[----:B------:R-:W-:Y:S01]  /*1300*/  VIADD R5, R6, 0xffffffe3 ;  /* 0xffffffe306057836 */ /* 0x000fe20000000000 */
[----:B------:R-:W-:Y:S01]  /*1310*/  STL [R1+0x17c], R29 ;  /* 0x00017c1d01007387 */ /* 0x000fe20000100800 */
[C---:B------:R-:W-:Y:S02]  /*1320*/  IMAD R13, R2.reuse, 0xe, RZ ;  /* 0x0000000e020d7824 */ /* 0x040fe400078e02ff */
[C---:B------:R-:W-:Y:S01]  /*1330*/  IMAD R9, R2.reuse, 0xf, RZ ;  /* 0x0000000f02097824 */ /* 0x040fe200078e02ff */
[----:B------:R-:W-:Y:S01]  /*1340*/  STL [R1+0x178], R28 ;  /* 0x0001781c01007387 */ /* 0x000fe20000100800 */
[----:B------:R-:W-:Y:S01]  /*1350*/  IMAD.SHL.U32 R11, R7, 0x4, RZ ;  /* 0x00000004070b7824 */ /* 0x000fe200078e00ff */
[----:B------:R-:W-:Y:S01]  /*1360*/  ISETP.GE.U32.AND P2, PT, R5, 0x7fffffc4, PT ;  /* 0x7fffffc40500780c */ /* 0x000fe20003f46070 */
[C---:B------:R-:W-:Y:S01]  /*1370*/  IMAD.SHL.U32 R8, R2.reuse, 0x10, RZ ;  /* 0x0000001002087824 */ /* 0x040fe200078e00ff */
[----:B------:R-:W-:Y:S01]  /*1380*/  STL [R1+0x174], R24 ;  /* 0x0001741801007387 */ /* 0x000fe20000100800 */
[C---:B-1----:R-:W-:Y:S01]  /*1390*/  IMAD R3, R2.reuse, 0x11, RZ ;  /* 0x0000001102037824 */ /* 0x042fe200078e02ff */
[----:B------:R-:W-:Y:S01]  /*13a0*/  IADD3 R10, P5, R11, UR6, RZ ;  /* 0x000000060b0a7c10 */ /* 0x000fe2000ffbe0ff */
[C---:B------:R-:W-:Y:S01]  /*13b0*/  IMAD.SHL.U32 R96, R2.reuse, 0x4, RZ ;  /* 0x0000000402607824 */ /* 0x040fe200078e00ff */
[----:B------:R-:W-:Y:S01]  /*13c0*/  STL [R1+0x170], R23 ;  /* 0x0001701701007387 */ /* 0x000fe20000100800 */
[----:B------:R-:W-:Y:S01]  /*13d0*/  SEL R26, RZ, 0x7fff8, P2 ;  /* 0x0007fff8ff1a7807 */ /* 0x000fe20001000000 */
[C---:B------:R-:W-:Y:S01]  /*13e0*/  IMAD R100, R2.reuse, 0x18, RZ ;  /* 0x0000001802647824 */ /* 0x040fe200078e02ff */
[C---:B------:R-:W-:Y:S01]  /*13f0*/  LEA R32, P2, R2.reuse, R10, 0x3 ;  /* 0x0000000a02207211 */ /* 0x040fe200078418ff */
[----:B------:R-:W-:Y:S01]  /*1400*/  STL [R1+0x16c], R22 ;  /* 0x00016c1601007387 */ /* 0x000fe20000100800 */
[----:B------:R-:W-:-:S02]  /*1410*/  IMAD R102, R2, 0xc, RZ ;  /* 0x0000000c02667824 */ /* 0x000fc400078e02ff */
[C---:B------:R-:W-:Y:S01]  /*1420*/  IMAD R101, R2.reuse, 0x14, RZ ;  /* 0x0000001402657824 */ /* 0x040fe200078e02ff */
[----:B------:R-:W-:Y:S01]  /*1430*/  STL [R1+0x168], R21 ;  /* 0x0001681501007387 */ /* 0x000fe20000100800 */
[C---:B------:R-:W-:Y:S02]  /*1440*/  IMAD R49, R2.reuse, 0x28, RZ ;  /* 0x0000002802317824 */ /* 0x040fe400078e02ff */
[C---:B------:R-:W-:Y:S01]  /*1450*/  IMAD R99, R2.reuse, 0x1c, RZ ;  /* 0x0000001c02637824 */ /* 0x040fe200078e02ff */
[----:B------:R-:W-:Y:S01]  /*1460*/  STL [R1+0x164], R20 ;  /* 0x0001641401007387 */ /* 0x000fe20000100800 */
[C---:B------:R-:W-:Y:S02]  /*1470*/  IMAD R53, R2.reuse, 0x30, RZ ;  /* 0x0000003002357824 */ /* 0x040fe400078e02ff */
[C---:B------:R-:W-:Y:S01]  /*1480*/  IMAD R47, R2.reuse, 0x24, RZ ;  /* 0x00000024022f7824 */ /* 0x040fe200078e02ff */
        /* <DEDUP_REMOVED lines=21> */
[----:B------:R1:W-:Y:S01]  /*15e0*/  STL [R1+0x108], R11 ;  /* 0x0001080b01007387 */ /* 0x0003e20000100800 */
[C---:B------:R-:W-:Y:S02]  /*15f0*/  IMAD R81, R2.reuse, 0x68, RZ ;  /* 0x0000006802517824 */ /* 0x040fe400078e02ff */
[C---:B------:R-:W-:Y:S01]  /*1600*/  IMAD R111, R2.reuse, 0x15, RZ ;  /* 0x00000015026f7824 */ /* 0x040fe200078e02ff */
[----:B------:R-:W-:Y:S01]  /*1610*/  STL [R1+0x1a0], R96 ;  /* 0x0001a06001007387 */ /* 0x000fe20000100800 */
[C---:B------:R-:W-:Y:S02]  /*1620*/  IMAD R75, R2.reuse, 0x5c, RZ ;  /* 0x0000005c024b7824 */ /* 0x040fe400078e02ff */
[C---:B------:R-:W-:Y:S01]  /*1630*/  IMAD R107, R2.reuse, 0x1a, RZ ;  /* 0x0000001a026b7824 */ /* 0x040fe200078e02ff */
[----:B------:R-:W-:Y:S01]  /*1640*/  STL [R1+0x1a4], R102 ;  /* 0x0001a46601007387 */ /* 0x000fe20000100800 */
[C---:B------:R-:W-:Y:S01]  /*1650*/  IMAD R85, R2.reuse, 0x70, RZ ;  /* 0x0000007002557824 */ /* 0x040fe200078e02ff */
[----:B-1----:R-:W-:Y:S01]  /*1660*/  LEA.HI.X.SX32 R11, R7, UR7, 0x2, P5 ;  /* 0x00000007070b7c11 */ /* 0x002fe2000a8f16ff */
[----:B------:R-:W-:Y:S01]  /*1670*/  IMAD R109, R2, 0x17, RZ ;  /* 0x00000017026d7824 */ /* 0x000fe200078e02ff */
[-C--:B------:R-:W-:Y:S01]  /*1680*/  IADD3 R30, P5, R96, R10.reuse, RZ ;  /* 0x0000000a601e7210 */ /* 0x080fe20007fbe0ff */
[C---:B------:R-:W-:Y:S01]  /*1690*/  IMAD R79, R2.reuse, 0x64, RZ ;  /* 0x00000064024f7824 */ /* 0x040fe200078e02ff */
[-C--:B------:R-:W-:Y:S01]  /*16a0*/  LEA.HI.X.SX32 R33, R29, R11.reuse, 0x2, P2 ;  /* 0x0000000b1d217211 */ /* 0x080fe200010f16ff */
[C---:B------:R-:W-:Y:S01]  /*16b0*/  IMAD R88, R2.reuse, 0x78, RZ ;  /* 0x0000007802587824 */ /* 0x040fe200078e02ff */
[CC--:B------:R-:W-:Y:S01]  /*16c0*/  LEA R36, P2, R2.reuse, R10.reuse, 0x4 ;  /* 0x0000000a02247211 */ /* 0x0c0fe200078420ff */
[C---:B------:R-:W-:Y:S01]  /*16d0*/  IMAD R108, R2.reuse, 0x19, RZ ;  /* 0x00000019026c7824 */ /* 0x040fe200078e02ff */
[CC--:B------:R-:W-:Y:S01]  /*16e0*/  LEA.HI.X.SX32 R31, R2.reuse, R11.reuse, 0x2, P5 ;  /* 0x0000000b021f7211 */ /* 0x0c0fe200028f16ff */
[----:B------:R-:W-:Y:S01]  /*16f0*/  IMAD R83, R2, 0x6c, RZ ;  /* 0x0000006c02537824 */ /* 0x000fe200078e02ff */
[-C--:B------:R-:W-:Y:S01]  /*1700*/  LEA.HI.X.SX32 R37, R96, R11.reuse, 0x2, P2 ;  /* 0x0000000b60257211 */ /* 0x080fe200010f16ff */
[----:B------:R-:W-:Y:S01]  /*1710*/  IMAD R104, R2, 0x1e, RZ ;  /* 0x0000001e02687824 */ /* 0x000fe200078e02ff */
[-C--:B------:R-:W-:Y:S01]  /*1720*/  IADD3 R40, P2, R100, R10.reuse, RZ ;  /* 0x0000000a64287210 */ /* 0x080fe20007f5e0ff */
[----:B------:R-:W-:Y:S01]  /*1730*/  VIADD R7, R6, 0xfffffffa ;  /* 0xfffffffa06077836 */ /* 0x000fe20000000000 */
[-C--:B------:R-:W-:Y:S01]  /*1740*/  IADD3 R34, P5, R102, R10.reuse, RZ ;  /* 0x0000000a66227210 */ /* 0x080fe20007fbe0ff */
[C---:B------:R-:W-:Y:S01]  /*1750*/  IMAD R106, R2.reuse, 0x1b, RZ ;  /* 0x0000001b026a7824 */ /* 0x040fe200078e02ff */
[-C--:B------:R-:W-:Y:S01]  /*1760*/  LEA.HI.X.SX32 R41, R23, R11.reuse, 0x2, P2 ;  /* 0x0000000b17297211 */ /* 0x080fe200010f16ff */
[C---:B------:R-:W-:Y:S01]  /*1770*/  IMAD R86, R2.reuse, 0x74, RZ ;  /* 0x0000007402567824 */ /* 0x040fe200078e02ff */
[CC--:B------:R-:W-:Y:S01]  /*1780*/  LEA R44, P2, R2.reuse, R10.reuse, 0x5 ;  /* 0x0000000a022c7211 */ /* 0x0c0fe200078428ff */
[----:B------:R-:W-:Y:S01]  /*1790*/  IMAD R105, R2, 0x1d, RZ ;  /* 0x0000001d02697824 */ /* 0x000fe200078e02ff */
[-C--:B------:R-:W-:Y:S01]  /*17a0*/  LEA.HI.X.SX32 R35, R28, R11.reuse, 0x2, P5 ;  /* 0x0000000b1c237211 */ /* 0x080fe200028f16ff */
[----:B------:R-:W-:Y:S01]  /*17b0*/  VIADD R5, R6, 0xfffffffb ;  /* 0xfffffffb06057836 */ /* 0x000fe20000000000 */
[-C--:B------:R-:W-:Y:S01]  /*17c0*/  IADD3 R38, P5, R101, R10.reuse, RZ ;  /* 0x0000000a65267210 */ /* 0x080fe20007fbe0ff */
[C---:B------:R-:W-:Y:S01]  /*17d0*/  IMAD R4, R2.reuse, 0x7c, RZ ;  /* 0x0000007c02047824 */ /* 0x040fe200078e02ff */
[----:B------:R-:W-:Y:S01]  /*17e0*/  LEA.HI.X.SX32 R45, R21, R11, 0x2, P2 ;  /* 0x0000000b152d7211 */ /* 0x000fe200010f16ff */
[----:B------:R-:W-:Y:S01]  /*17f0*/  IMAD R103, R2, 0x1f, RZ ;  /* 0x0000001f02677824 */ /* 0x000fe200078e02ff */
[----:B------:R-:W-:-:S02]  /*1800*/  IADD3 R48, P2, R49, R10, RZ ;  /* 0x0000000a31307210 */ /* 0x000fc40007f5e0ff */
[-C--:B------:R-:W-:Y:S02]  /*1810*/  LEA.HI.X.SX32 R39, R24, R11.reuse, 0x2, P5 ;  /* 0x0000000b18277211 */ /* 0x080fe400028f16ff */
[-C--:B------:R-:W-:Y:S02]  /*1820*/  IADD3 R42, P5, R99, R10.reuse, RZ ;  /* 0x0000000a632a7210 */ /* 0x080fe40007fbe0ff */
[-C--:B------:R-:W-:Y:S01]  /*1830*/  LEA.HI.X.SX32 R49, R19, R11.reuse, 0x2, P2 ;  /* 0x0000000b13317211 */ /* 0x080fe200010f16ff */
[----:B------:R-:W-:Y:S01]  /*1840*/  VIADD R19, R6, 0xffffffc1 ;  /* 0xffffffc106137836 */ /* 0x000fe20000000000 */
[-C--:B------:R-:W-:Y:S02]  /*1850*/  IADD3 R52, P2, R53, R10.reuse, RZ ;  /* 0x0000000a35347210 */ /* 0x080fe40007f5e0ff */
[----:B------:R-:W-:Y:S02]  /*1860*/  LEA.HI.X.SX32 R43, R22, R11, 0x2, P5 ;  /* 0x0000000b162b7211 */ /* 0x000fe400028f16ff */
[----:B------:R-:W-:-:S02]  /*1870*/  IADD3 R46, P5, R47, R10, RZ ;  /* 0x0000000a2f2e7210 */ /* 0x000fc40007fbe0ff */
[-C--:B------:R-:W-:Y:S02]  /*1880*/  LEA.HI.X.SX32 R53, R102, R11.reuse, 0x2, P2 ;  /* 0x0000000b66357211 */ /* 0x080fe400010f16ff */
[-C--:B------:R-:W-:Y:S02]  /*1890*/  IADD3 R56, P2, R57, R10.reuse, RZ ;  /* 0x0000000a39387210 */ /* 0x080fe40007f5e0ff */
[-C--:B------:R-:W-:Y:S02]  /*18a0*/  LEA.HI.X.SX32 R47, R20, R11.reuse, 0x2, P5 ;  /* 0x0000000b142f7211 */ /* 0x080fe400028f16ff */
[-C--:B------:R-:W-:Y:S02]  /*18b0*/  IADD3 R50, P5, R51, R10.reuse, RZ ;  /* 0x0000000a33327210 */ /* 0x080fe40007fbe0ff */
[----:B------:R-:W-:Y:S01]  /*18c0*/  LEA.HI.X.SX32 R57, R13, R11, 0x2, P2 ;  /* 0x0000000b0d397211 */ /* 0x000fe200010f16ff */
[----:B------:R-:W-:Y:S01]  /*18d0*/  VIADD R13, R14, UR12 ;  /* 0x0000000c0e0d7c36 */ /* 0x000fe20008000000 */
[----:B------:R-:W-:-:S02]  /*18e0*/  LEA R60, P2, R2, R10, 0x6 ;  /* 0x0000000a023c7211 */ /* 0x000fc400078430ff */
[-C--:B------:R-:W-:Y:S01]  /*18f0*/  LEA.HI.X.SX32 R51, R18, R11.reuse, 0x2, P5 ;  /* 0x0000000b12337211 */ /* 0x080fe200028f16ff */
[----:B------:R-:W-:Y:S01]  /*1900*/  VIADD R18, R6, 0xfffffff5 ;  /* 0xfffffff506127836 */ /* 0x000fe20000000000 */
[-C--:B------:R-:W-:Y:S01]  /*1910*/  IADD3 R54, P5, R55, R10.reuse, RZ ;  /* 0x0000000a37367210 */ /* 0x080fe20007fbe0ff */
[----:B------:R-:W-:Y:S01]  /*1920*/  @!PT LDS RZ, [RZ] ;  /* 0x00000000fffff984 */ /* 0x000fe20000000800 */
[----:B------:R-:W-:Y:S01]  /*1930*/  @!PT LDS RZ, [RZ] ;  /* 0x00000000fffff984 */ /* 0x000fe20000000800 */
[----:B------:R-:W-:Y:S01]  /*1940*/  @!PT LDS RZ, [RZ] ;  /* 0x00000000fffff984 */ /* 0x000fe20000000800 */
[----:B------:R1:W-:Y:S01]  /*1950*/  LDGSTS.E [R13], desc[UR16][R10.64], !P0 ;  /* 0x000000000a0d7fae */ /* 0x0003e2000c121850 */
[-C--:B------:R-:W-:Y:S02]  /*1960*/  LEA.HI.X.SX32 R61, R8, R11.reuse, 0x2, P2 ;  /* 0x0000000b083d7211 */ /* 0x080fe400010f16ff */
[-C--:B------:R-:W-:Y:S01]  /*1970*/  IADD3 R64, P2, R65, R10.reuse, RZ ;  /* 0x0000000a41407210 */ /* 0x080fe20007f5e0ff */
[----:B------:R2:W-:Y:S01]  /*1980*/  LDGSTS.E [R13+0x4], desc[UR16][R30.64], !P3 ;  /* 0x000040001e0d7fae */ /* 0x0005e2000d921850 */
[-C--:B------:R-:W-:Y:S01]  /*1990*/  LEA.HI.X.SX32 R55, R17, R11.reuse, 0x2, P5 ;  /* 0x0000000b11377211 */ /* 0x080fe200028f16ff */
[----:B------:R-:W-:Y:S01]  /*19a0*/  VIADD R17, R6, 0xffffffe0 ;  /* 0xffffffe006117836 */ /* 0x000fe20000000000 */
[----:B------:R-:W-:Y:S01]  /*19b0*/  IADD3 R58, P5, R59, R10, RZ ;  /* 0x0000000a3b3a7210 */ /* 0x000fe20007fbe0ff */
[----:B------:R3:W-:Y:S01]  /*19c0*/  LDGSTS.E [R13+0x8], desc[UR16][R32.64], !P1 ;  /* 0x00008000200d7fae */ /* 0x0007e2000c921850 */
[----:B------:R-:W-:-:S02]  /*19d0*/  LEA.HI.X.SX32 R65, R113, R11, 0x2, P2 ;  /* 0x0000000b71417211 */ /* 0x000fc400010f16ff */
[-C--:B------:R-:W-:Y:S01]  /*19e0*/  IADD3 R68, P2, R69, R10.reuse, RZ ;  /* 0x0000000a45447210 */ /* 0x080fe20007f5e0ff */
[----:B------:R4:W-:Y:S01]  /*19f0*/  LDGSTS.E [R13+0xc], desc[UR16][R34.64], !P4 ;  /* 0x0000c000220d7fae */ /* 0x0009e2000e121850 */
[-C--:B------:R-:W-:Y:S01]  /*1a00*/  LEA.HI.X.SX32 R59, R9, R11.reuse, 0x2, P5 ;  /* 0x0000000b093b7211 */ /* 0x080fe200028f16ff */
[----:B------:R-:W-:Y:S01]  /*1a10*/  VIADD R9, R6, 0xfffffff9 ;  /* 0xfffffff906097836 */ /* 0x000fe20000000000 */
[-C--:B------:R-:W-:Y:S02]  /*1a20*/  IADD3 R62, P5, R63, R10.reuse, RZ ;  /* 0x0000000a3f3e7210 */ /* 0x080fe40007fbe0ff */
[-C--:B------:R-:W-:Y:S01]  /*1a30*/  LEA.HI.X.SX32 R69, R101, R11.reuse, 0x2, P2 ;  /* 0x0000000b65457211 */ /* 0x080fe200010f16ff */
[----:B------:R1:W-:Y:S01]  /*1a40*/  STL [R1+0x1a8], R59 ;  /* 0x0001a83b01007387 */ /* 0x0003e20000100800 */
[----:B------:R-:W-:Y:S02]  /*1a50*/  IADD3 R72, P2, R73, R10, RZ ;  /* 0x0000000a49487210 */ /* 0x000fe40007f5e0ff */
[----:B------:R-:W-:-:S02]  /*1a60*/  LEA.HI.X.SX32 R63, R3, R11, 0x2, P5 ;  /* 0x0000000b033f7211 */ /* 0x000fc400028f16ff */
[-C--:B------:R-:W-:Y:S02]  /*1a70*/  IADD3 R66, P5, R67, R10.reuse, RZ ;  /* 0x0000000a43427210 */ /* 0x080fe40007fbe0ff */
[-C--:B------:R-:W-:Y:S02]  /*1a80*/  LEA.HI.X.SX32 R73, R110, R11.reuse, 0x2, P2 ;  /* 0x0000000b6e497211 */ /* 0x080fe400010f16ff */
[-C--:B------:R-:W-:Y:S02]  /*1a90*/  IADD3 R76, P2, R77, R10.reuse, RZ ;  /* 0x0000000a4d4c7210 */ /* 0x080fe40007f5e0ff */
[-C--:B------:R-:W-:Y:S02]  /*1aa0*/  LEA.HI.X.SX32 R67, R112, R11.reuse, 0x2, P5 ;  /* 0x0000000b70437211 */ /* 0x080fe400028f16ff */
        /* <DEDUP_REMOVED lines=14> */
[----:B------:R-:W-:Y:S01]  /*1b90*/  ISETP.GE.U32.AND P2, PT, R7, 0x7fffffdb, PT ;  /* 0x7fffffdb0700780c */ /* 0x000fe20003f46070 */
[----:B------:R-:W-:Y:S01]  /*1ba0*/  VIADD R7, R6, 0xfffffff8 ;  /* 0xfffffff806077836 */ /* 0x000fe20000000000 */
[-C--:B------:R-:W-:Y:S02]  /*1bb0*/  LEA.HI.X.SX32 R83, R106, R11.reuse, 0x2, P5 ;  /* 0x0000000b6a537211 */ /* 0x080fe400028f16ff */
[----:B------:R-:W-:Y:S02]  /*1bc0*/  IADD3 R86, P5, R86, R10, RZ ;  /* 0x0000000a56567210 */ /* 0x000fe40007fbe0ff */
[----:B------:R-:W-:Y:S01]  /*1bd0*/  ISETP.GE.U32.AND P3, PT, R7, 0x7fffffd9, PT ;  /* 0x7fffffd90700780c */ /* 0x000fe20003f66070 */
[----:B------:R-:W-:Y:S01]  /*1be0*/  VIADD R7, R6, 0xfffffff7 ;  /* 0xfffffff706077836 */ /* 0x000fe20000000000 */
[----:B------:R-:W-:Y:S02]  /*1bf0*/  LEA.HI.X.SX32 R87, R105, R11, 0x2, P5 ;  /* 0x0000000b69577211 */ /* 0x000fe400028f16ff */
[----:B------:R-:W-:-:S02]  /*1c00*/  ISETP.GE.U32.AND P5, PT, R5, 0x7fffffdc, PT ;  /* 0x7fffffdc0500780c */ /* 0x000fc40003fa6070 */
[----:B------:R-:W-:Y:S02]  /*1c10*/  LOP3.LUT R3, R14, 0x10, RZ, 0x3c, !PT ;  /* 0x000000100e037812 */ /* 0x000fe400078e3cff */
[----:B------:R-:W-:Y:S01]  /*1c20*/  ISETP.GE.U32.AND P1, PT, R7, 0x7fffffd8, PT ;  /* 0x7fffffd80700780c */ /* 0x000fe20003f26070 */
[----:B------:R-:W-:Y:S01]  /*1c30*/  VIADD R7, R6, 0xfffffff6 ;  /* 0xfffffff606077836 */ /* 0x000fe20000000000 */
[----:B------:R-:W-:Y:S01]  /*1c40*/  ISETP.GE.U32.AND P0, PT, R9, 0x7fffffda, PT ;  /* 0x7fffffda0900780c */ /* 0x000fe20003f06070 */
[----:B------:R-:W-:Y:S01]  /*1c50*/  VIADD R9, R3, UR12 ;  /* 0x0000000c03097c36 */ /* 0x000fe20008000000 */
[----:B------:R-:W-:Y:S02]  /*1c60*/  LOP3.LUT R3, R14, 0x20, RZ, 0x3c, !PT ;  /* 0x000000200e037812 */ /* 0x000fe400078e3cff */
[----:B------:R-:W-:Y:S01]  /*1c70*/  ISETP.GE.U32.AND P4, PT, R7, 0x7fffffd7, PT ;  /* 0x7fffffd70700780c */ /* 0x000fe20003f86070 */
[----:B------:R-:W-:Y:S01]  /*1c80*/  VIADD R7, R6, 0xfffffff4 ;  /* 0xfffffff406077836 */ /* 0x000fe20000000000 */
[----:B------:R-:W-:Y:S01]  /*1c90*/  IADD3 R4, P6, R4, R10, RZ ;  /* 0x0000000a04047210 */ /* 0x000fe20007fde0ff */
[----:B------:R4:W-:Y:S01]  /*1ca0*/  LDGSTS.E [R9], desc[UR16][R36.64], !P5 ;  /* 0x0000000024097fae */ /* 0x0009e2000e921850 */
[----:B------:R-:W-:Y:S01]  /*1cb0*/  ISETP.GE.U32.AND P5, PT, R18, 0x7fffffd6, PT ;  /* 0x7fffffd61200780c */ /* 0x000fe20003fa6070 */
[----:B------:R-:W-:Y:S01]  /*1cc0*/  VIADD R94, R3, UR12 ;  /* 0x0000000c035e7c36 */ /* 0x000fe20008000000 */
[----:B------:R-:W-:Y:S01]  /*1cd0*/  LOP3.LUT R3, R14, 0x30, RZ, 0x3c, !PT ;  /* 0x000000300e037812 */ /* 0x000fe200078e3cff */
[----:B------:R4:W-:Y:S01]  /*1ce0*/  LDGSTS.E [R9+0x4], desc[UR16][R38.64], !P2 ;  /* 0x0000400026097fae */ /* 0x0009e2000d121850 */
[----:B------:R-:W-:Y:S01]  /*1cf0*/  ISETP.GE.U32.AND P2, PT, R7, 0x7fffffd5, PT ;  /* 0x7fffffd50700780c */ /* 0x000fe20003f46070 */
[C---:B------:R-:W-:Y:S01]  /*1d00*/  VIADD R7, R6.reuse, 0xfffffff3 ;  /* 0xfffffff306077836 */ /* 0x040fe20000000000 */
[----:B------:R-:W-:Y:S01]  /*1d10*/  LEA.HI.X.SX32 R5, R103, R11, 0x2, P6 ;  /* 0x0000000b67057211 */ /* 0x000fe200030f16ff */
[----:B------:R4:W-:Y:S01]  /*1d20*/  LDGSTS.E [R9+0x8], desc[UR16][R40.64], !P0 ;  /* 0x0000800028097fae */ /* 0x0009e2000c121850 */
[----:B------:R-:W-:-:S02]  /*1d30*/  VIADD R18, R6, 0xfffffff1 ;  /* 0xfffffff106127836 */ /* 0x000fc40000000000 */
[----:B------:R-:W-:Y:S01]  /*1d40*/  ISETP.GE.U32.AND P0, PT, R7, 0x7fffffd4, PT ;  /* 0x7fffffd40700780c */ /* 0x000fe20003f06070 */
[----:B------:R-:W-:Y:S01]  /*1d50*/  VIADD R7, R6, 0xfffffff2 ;  /* 0xfffffff206077836 */ /* 0x000fe20000000000 */
[----:B------:R4:W-:Y:S01]  /*1d60*/  LDGSTS.E [R9+0xc], desc[UR16][R42.64], !P3 ;  /* 0x0000c0002a097fae */ /* 0x0009e2000d921850 */
[----:B------:R-:W-:-:S03]  /*1d70*/  VIADD R93, R3, UR12 ;  /* 0x0000000c035d7c36 */ /* 0x000fc60008000000 */
[----:B------:R-:W-:Y:S01]  /*1d80*/  ISETP.GE.U32.AND P3, PT, R7, 0x7fffffd3, PT ;  /* 0x7fffffd30700780c */ /* 0x000fe20003f66070 */
[----:B------:R-:W-:Y:S01]  /*1d90*/  VIADD R7, R6, 0xfffffff0 ;  /* 0xfffffff006077836 */ /* 0x000fe20000000000 */
[----:B------:R4:W-:Y:S01]  /*1da0*/  LDGSTS.E [R94], desc[UR16][R44.64], !P1 ;  /* 0x000000002c5e7fae */ /* 0x0009e2000c921850 */
[----:B------:R-:W-:Y:S01]  /*1db0*/  ISETP.GE.U32.AND P1, PT, R18, 0x7fffffd2, PT ;  /* 0x7fffffd21200780c */ /* 0x000fe20003f26070 */
[C---:B------:R-:W-:Y:S02]  /*1dc0*/  VIADD R18, R6.reuse, 0xffffffcf ;  /* 0xffffffcf06127836 */ /* 0x040fe40000000000 */
[----:B------:R4:W-:Y:S01]  /*1dd0*/  LDGSTS.E [R94+0x4], desc[UR16][R46.64], !P4 ;  /* 0x000040002e5e7fae */ /* 0x0009e2000e121850 */
[----:B------:R-:W-:Y:S01]  /*1de0*/  ISETP.GE.U32.AND P4, PT, R7, 0x7fffffd1, PT ;  /* 0x7fffffd10700780c */ /* 0x000fe20003f86070 */
[C---:B------:R-:W-:Y:S02]  /*1df0*/  VIADD R7, R6.reuse, 0xffffffcc ;  /* 0xffffffcc06077836 */ /* 0x040fe40000000000 */
[----:B------:R4:W-:Y:S03]  /*1e00*/  LDGSTS.E [R94+0x8], desc[UR16][R48.64], !P5 ;  /* 0x00008000305e7fae */ /* 0x0009e6000e921850 */
[----:B------:R-:W-:Y:S01]  /*1e10*/  ISETP.GE.U32.AND P5, PT, R7, 0x7fffffad, PT ;  /* 0x7fffffad0700780c */ /* 0x000fe20003fa6070 */
[----:B------:R-:W-:Y:S01]  /*1e20*/  VIADD R7, R6, 0xffffffcd ;  /* 0xffffffcd06077836 */ /* 0x000fe20000000000 */
[----:B------:R4:W-:Y:S02]  /*1e30*/  LDGSTS.E [R94+0xc], desc[UR16][R50.64], !P2 ;  /* 0x0000c000325e7fae */ /* 0x0009e4000d121850 */
[----:B------:R-:W-:-:S02]  /*1e40*/  SEL R95, RZ, 0x1, P5 ;  /* 0x00000001ff5f7807 */ /* 0x000fc40002800000 */
[----:B------:R-:W-:Y:S01]  /*1e50*/  ISETP.GE.U32.AND P2, PT, R7, 0x7fffffae, PT ;  /* 0x7fffffae0700780c */ /* 0x000fe20003f46070 */
[C---:B------:R-:W-:Y:S01]  /*1e60*/  VIADD R7, R6.reuse, 0xffffffce ;  /* 0xffffffce06077836 */ /* 0x040fe20000000000 */
[----:B------:R-:W-:Y:S02]  /*1e70*/  LDGSTS.E [R93], desc[UR16][R52.64], !P0 ;  /* 0x00000000345d7fae */ /* 0x000fe4000c121850 */
[----:B------:R-:W-:Y:S02]  /*1e80*/  SEL R90, RZ, 0x1fffe, P2 ;  /* 0x0001fffeff5a7807 */ /* 0x000fe40001000000 */
[----:B------:R-:W-:Y:S01]  /*1e90*/  ISETP.GE.U32.AND P0, PT, R7, 0x7fffffaf, PT ;  /* 0x7fffffaf0700780c */ /* 0x000fe20003f06070 */
[----:B------:R-:W-:Y:S01]  /*1ea0*/  LDGSTS.E [R93+0x4], desc[UR16][R54.64], !P3 ;  /* 0x00004000365d7fae */ /* 0x000fe2000d921850 */
[----:B------:R-:W-:Y:S01]  /*1eb0*/  VIADD R7, R6, 0xffffffc8 ;  /* 0xffffffc806077836 */ /* 0x000fe20000000000 */
[----:B------:R-:W-:Y:S01]  /*1ec0*/  ISETP.GE.U32.AND P3, PT, R18, 0x7fffffb0, PT ;  /* 0x7fffffb01200780c */ /* 0x000fe20003f66070 */
[----:B------:R-:W-:Y:S01]  /*1ed0*/  VIADD R18, R6, 0xffffffc9 ;  /* 0xffffffc906127836 */ /* 0x000fe20000000000 */
[----:B------:R-:W-:Y:S01]  /*1ee0*/  LDGSTS.E [R93+0x8], desc[UR16][R56.64], !P1 ;  /* 0x00008000385d7fae */ /* 0x000fe2000c921850 */
[----:B-1----:R-:W-:-:S02]  /*1ef0*/  SEL R59, RZ, 0x4, P0 ;  /* 0x00000004ff3b7807 */ /* 0x002fc40000000000 */
[----:B------:R-:W-:Y:S01]  /*1f00*/  ISETP.GE.U32.AND P1, PT, R7, 0x7fffffa9, PT ;  /* 0x7fffffa90700780c */ /* 0x000fe20003f26070 */
[----:B------:R-:W-:Y:S01]  /*1f10*/  VIADD R7, R6, 0xffffffca ;  /* 0xffffffca06077836 */ /* 0x000fe20000000000 */
[----:B------:R-:W-:Y:S01]  /*1f20*/  ISETP.GE.U32.AND P6, PT, R18, 0x7fffffaa, PT ;  /* 0x7fffffaa1200780c */ /* 0x000fe20003fc6070 */
[C---:B------:R-:W-:Y:S01]  /*1f30*/  VIADD R18, R6.reuse, 0xffffffcb ;  /* 0xffffffcb06127836 */ /* 0x040fe20000000000 */
[----:B------:R-:W-:Y:S02]  /*1f40*/  SEL R122, RZ, 0x7fff8, P3 ;  /* 0x0007fff8ff7a7807 */ /* 0x000fe40001800000 */
[----:B------:R-:W-:Y:S01]  /*1f50*/  ISETP.GE.U32.AND P5, PT, R7, 0x7fffffab, PT ;  /* 0x7fffffab0700780c */ /* 0x000fe20003fa6070 */
[----:B------:R-:W-:Y:S01]  /*1f60*/  VIADD R7, R6, 0xffffffc4 ;  /* 0xffffffc406077836 */ /* 0x000fe20000000000 */
[----:B------:R-:W-:Y:S01]  /*1f70*/  ISETP.GE.U32.AND P2, PT, R18, 0x7fffffac, PT ;  /* 0x7fffffac1200780c */ /* 0x000fe20003f46070 */
[----:B------:R-:W-:Y:S01]  /*1f80*/  VIADD R18, R6, 0xffffffc5 ;  /* 0xffffffc506127836 */ /* 0x000fe20000000000 */
[----:B------:R-:W-:-:S02]  /*1f90*/  SEL R97, RZ, 0x1, P1 ;  /* 0x00000001ff617807 */ /* 0x000fc40000800000 */
[----:B------:R-:W-:Y:S01]  /*1fa0*/  ISETP.GE.U32.AND P0, PT, R7, 0x7fffffa5, PT ;  /* 0x7fffffa50700780c */ /* 0x000fe20003f06070 */
[----:B------:R-:W-:Y:S01]  /*1fb0*/  VIADD R7, R6, 0xffffffc6 ;  /* 0xffffffc606077836 */ /* 0x000fe20000000000 */
[----:B------:R-:W-:Y:S01]  /*1fc0*/  ISETP.GE.U32.AND P3, PT, R18, 0x7fffffa6, PT ;  /* 0x7fffffa61200780c */ /* 0x000fe20003f66070 */
[----:B------:R-:W-:Y:S01]  /*1fd0*/  VIADD R18, R6, 0xffffffc7 ;  /* 0xffffffc706127836 */ /* 0x000fe20000000000 */
[----:B------:R-:W-:Y:S02]  /*1fe0*/  SEL R102, RZ, 0x4, P5 ;  /* 0x00000004ff667807 */ /* 0x000fe40002800000 */
[----:B------:R-:W-:Y:S02]  /*1ff0*/  ISETP.GE.U32.AND P1, PT, R7, 0x7fffffa7, PT ;  /* 0x7fffffa70700780c */ /* 0x000fe40003f26070 */
[----:B------:R-:W-:Y:S02]  /*2000*/  SEL R7, RZ, 0x1fffe, P6 ;  /* 0x0001fffeff077807 */ /* 0x000fe40003000000 */
[----:B------:R-:W-:Y:S01]  /*2010*/  ISETP.GE.U32.AND P6, PT, R18, 0x7fffffa8, PT ;  /* 0x7fffffa81200780c */ /* 0x000fe20003fc6070 */
[C---:B------:R-:W-:Y:S01]  /*2020*/  VIADD R18, R6.reuse, 0xffffffc2 ;  /* 0xffffffc206127836 */ /* 0x040fe20000000000 */
[----:B------:R-:W-:Y:S01]  /*2030*/  ISETP.GE.U32.AND P5, PT, R19, 0x7fffffa2, PT ;  /* 0x7fffffa21300780c */ /* 0x000fe20003fa6070 */
[----:B------:R-:W-:Y:S01]  /*2040*/  VIADD R19, R6, 0xffffffc3 ;  /* 0xffffffc306137836 */ /* 0x000fe20000000000 */
[----:B------:R-:W-:-:S02]  /*2050*/  SEL R96, RZ, 0x7fff8, P2 ;  /* 0x0007fff8ff607807 */ /* 0x000fc40001000000 */
[----:B------:R-:W-:Y:S01]  /*2060*/  ISETP.GE.U32.AND P2, PT, R18, 0x7fffffa3, PT ;  /* 0x7fffffa31200780c */ /* 0x000fe20003f46070 */
[C---:B------:R-:W-:Y:S01]  /*2070*/  VIADD R18, R6.reuse, 0xffffffdc ;  /* 0xffffffdc06127836 */ /* 0x040fe20000000000 */
[----:B------:R-:W-:Y:S02]  /*2080*/  SEL R114, RZ, 0x1, P0 ;  /* 0x00000001ff727807 */ /* 0x000fe40000000000 */
[----:B------:R-:W-:Y:S01]  /*2090*/  ISETP.GE.U32.AND P0, PT, R19, 0x7fffffa4, PT ;  /* 0x7fffffa41300780c */ /* 0x000fe20003f06070 */
[----:B------:R-:W-:Y:S01]  /*20a0*/  VIADD R19, R6, 0xffffffdd ;  /* 0xffffffdd06137836 */ /* 0x000fe20000000000 */
[----:B------:R-:W-:Y:S02]  /*20b0*/  SEL R24, RZ, 0x1fffe, P3 ;  /* 0x0001fffeff187807 */ /* 0x000fe40001800000 */
[----:B------:R-:W-:Y:S01]  /*20c0*/  ISETP.GE.U32.AND P3, PT, R18, 0x7fffffbd, PT ;  /* 0x7fffffbd1200780c */ /* 0x000fe20003f66070 */
[----:B------:R-:W-:Y:S01]  /*20d0*/  VIADD R18, R6, 0xffffffde ;  /* 0xffffffde06127836 */ /* 0x000fe20000000000 */
[----:B------:R-:W-:-:S02]  /*20e0*/  SEL R3, RZ, 0x4, P1 ;  /* 0x00000004ff037807 */ /* 0x000fc40000800000 */
[----:B------:R-:W-:Y:S01]  /*20f0*/  ISETP.GE.U32.AND P1, PT, R19, 0x7fffffbe, PT ;  /* 0x7fffffbe1300780c */ /* 0x000fe20003f26070 */
[----:B------:R-:W-:Y:S01]  /*2100*/  VIADD R19, R6, 0xffffffdf ;  /* 0xffffffdf06137836 */ /* 0x000fe20000000000 */
[----:B------:R-:W-:Y:S02]  /*2110*/  SEL R8, RZ, 0x7fff8, P6 ;  /* 0x0007fff8ff087807 */ /* 0x000fe40003000000 */
[----:B------:R-:W-:Y:S01]  /*2120*/  ISETP.GE.U32.AND P6, PT, R18, 0x7fffffbf, PT ;  /* 0x7fffffbf1200780c */ /* 0x000fe20003fc6070 */
[C---:B------:R-:W-:Y:S01]  /*2130*/  VIADD R18, R6.reuse, 0xffffffd8 ;  /* 0xffffffd806127836 */ /* 0x040fe20000000000 */
[----:B------:R-:W-:Y:S02]  /*2140*/  SEL R21, RZ, 0x1fffe, P5 ;  /* 0x0001fffeff157807 */ /* 0x000fe40002800000 */
        /* <DEDUP_REMOVED lines=33> */
[----:B------:R-:W-:Y:S02]  /*2360*/  ISETP.GE.U32.AND P6, PT, R18, 0x7fffffb3, PT ;  /* 0x7fffffb31200780c */ /* 0x000fe40003fc6070 */
[----:B------:R-:W-:Y:S02]  /*2370*/  SEL R18, RZ, 0x1fffe, P5 ;  /* 0x0001fffeff127807 */ /* 0x000fe40002800000 */
[----:B------:R-:W-:Y:S02]  /*2380*/  ISETP.GE.U32.AND P5, PT, R19, 0x7fffffb4, PT ;  /* 0x7fffffb41300780c */ /* 0x000fe40003fa6070 */
[----:B------:R-:W-:-:S02]  /*2390*/  SEL R19, RZ, 0x4, P2 ;  /* 0x00000004ff137807 */ /* 0x000fc40001000000 */
[----:B------:R-:W-:Y:S02]  /*23a0*/  SEL R27, RZ, 0x1, P3 ;  /* 0x00000001ff1b7807 */ /* 0x000fe40001800000 */
[----:B------:R-:W-:Y:S02]  /*23b0*/  ISETP.GE.U32.AND P2, PT, R17, 0x7fffffc1, PT ;  /* 0x7fffffc11100780c */ /* 0x000fe40003f46070 */
[----:B------:R-:W-:Y:S02]  /*23c0*/  ISETP.GE.AND P3, PT, R124, R17, PT ;  /* 0x000000117c00720c */ /* 0x000fe40003f66270 */
[----:B------:R-:W2:Y:S01]  /*23d0*/  LDL.LU R17, [R1+0x1b0] ;  /* 0x0001b00001117983 */ /* 0x000ea20000300800 */
[----:B------:R-:W-:Y:S02]  /*23e0*/  VIADD R124, R6, 0xffffffc0 ;  /* 0xffffffc0067c7836 */ /* 0x000fe40000000000 */
[----:B------:R-:W-:Y:S01]  /*23f0*/  IMAD.IADD R15, R91, 0x1, R15 ;  /* 0x000000015b0f7824 */ /* 0x000fe200078e020f */
[----:B------:R-:W-:Y:S01]  /*2400*/  SEL R91, RZ, 0x1, P2 ;  /* 0x00000001ff5b7807 */ /* 0x000fe20001000000 */
[----:B------:R-:W-:Y:S01]  /*2410*/  IMAD.IADD R90, R95, 0x1, R90 ;  /* 0x000000015f5a7824 */ /* 0x000fe200078e025a */
[----:B------:R1:W-:Y:S01]  /*2420*/  STL [R1+0x104], R124 ;  /* 0x0001047c01007387 */ /* 0x0003e20000100800 */
[----:B------:R-:W-:-:S02]  /*2430*/  IMAD.IADD R7, R97, 0x1, R7 ;  /* 0x0000000161077824 */ /* 0x000fc400078e0207 */
[----:B------:R-:W-:Y:S02]  /*2440*/  IMAD.IADD R16, R91, 0x1, R16 ;  /* 0x000000015b107824 */ /* 0x000fe400078e0210 */
[----:B------:R-:W-:Y:S01]  /*2450*/  IMAD.IADD R24, R114, 0x1, R24 ;  /* 0x0000000172187824 */ /* 0x000fe200078e0218 */
[----:B------:R-:W-:Y:S02]  /*2460*/  LOP3.LUT R90, R90, 0x3, RZ, 0xc0, !PT ;  /* 0x000000035a5a7812 */ /* 0x000fe400078ec0ff */
[----:B------:R-:W-:Y:S01]  /*2470*/  LOP3.LUT R7, R7, 0x3, RZ, 0xc0, !PT ;  /* 0x0000000307077812 */ /* 0x000fe200078ec0ff */
[----:B------:R-:W-:Y:S01]  /*2480*/  IMAD.IADD R12, R92, 0x1, R12 ;  /* 0x000000015c0c7824 */ /* 0x000fe200078e020c */
[----:B------:R-:W-:Y:S02]  /*2490*/  LOP3.LUT R24, R24, 0x3, RZ, 0xc0, !PT ;  /* 0x0000000318187812 */ /* 0x000fe400078ec0ff */
[----:B------:R-:W-:Y:S02]  /*24a0*/  IADD3 R90, R90, R122, R59 ;  /* 0x0000007a5a5a7210 */ /* 0x000fe40007ffe03b */
[----:B------:R-:W-:-:S02]  /*24b0*/  IADD3 R7, R7, R96, R102 ;  /* 0x0000006007077210 */ /* 0x000fc40007ffe066 */
[----:B------:R-:W-:Y:S02]  /*24c0*/  LOP3.LUT R15, R15, 0x3, RZ, 0xc0, !PT ;  /* 0x000000030f0f7812 */ /* 0x000fe400078ec0ff */
[----:B------:R-:W-:Y:S02]  /*24d0*/  IADD3 R24, R24, R8, R3 ;  /* 0x0000000818187210 */ /* 0x000fe40007ffe003 */
[----:B------:R-:W-:Y:S01]  /*24e0*/  IADD3 R15, R15, R119, R120 ;  /* 0x000000770f0f7210 */ /* 0x000fe20007ffe078 */
[----:B--2---:R-:W-:Y:S01]  /*24f0*/  IMAD.IADD R0, R17, 0x1, R0 ;  /* 0x0000000111007824 */ /* 0x004fe200078e0200 */
[----:B------:R-:W-:Y:S02]  /*2500*/  SEL R17, RZ, 0x1fffe, P1 ;  /* 0x0001fffeff117807 */ /* 0x000fe40000800000 */
[----:B------:R-:W-:Y:S02]  /*2510*/  ISETP.GE.U32.AND P1, PT, R124, 0x7fffffa1, PT ;  /* 0x7fffffa17c00780c */ /* 0x000fe40003f26070 */
[----:B-1----:R-:W2:Y:S02]  /*2520*/  LDL.LU R124, [R1+0x1ac] ;  /* 0x0001ac00017c7983 */ /* 0x002ea40000300800 */
[----:B------:R-:W-:-:S02]  /*2530*/  SEL R91, RZ, 0x1, P1 ;  /* 0x00000001ff5b7807 */ /* 0x000fc40000800000 */
[----:B------:R-:W3:Y:S01]  /*2540*/  LDL.LU R92, [R1] ;  /* 0x00000000015c7983 */ /* 0x000ee20000300800 */
[----:B------:R-:W-:Y:S01]  /*2550*/  IMAD.IADD R17, R27, 0x1, R17 ;  /* 0x000000011b117824 */ /* 0x000fe200078e0211 */
[----:B------:R-:W-:Y:S01]  /*2560*/  LOP3.LUT R12, R12, 0x3, RZ, 0xc0, !PT ;  /* 0x000000030c0c7812 */ /* 0x000fe200078ec0ff */
[----:B------:R-:W-:Y:S01]  /*2570*/  IMAD.IADD R21, R91, 0x1, R21 ;  /* 0x000000015b157824 */ /* 0x000fe200078e0215 */
[----:B------:R-:W4:Y:S01]  /*2580*/  LDL.LU R59, [R1+0x1a8] ;  /* 0x0001a800013b7983 */ /* 0x000f220000300800 */
[----:B------:R-:W-:Y:S01]  /*2590*/  IMAD.IADD R22, R29, 0x1, R22 ;  /* 0x000000011d167824 */ /* 0x000fe200078e0216 */
[----:B------:R-:W-:Y:S01]  /*25a0*/  LOP3.LUT R16, R16, 0x3, RZ, 0xc0, !PT ;  /* 0x0000000310107812 */ /* 0x000fe200078ec0ff */
[----:B------:R-:W-:Y:S01]  /*25b0*/  IMAD.IADD R23, R115, 0x1, R23 ;  /* 0x0000000173177824 */ /* 0x000fe200078e0217 */
[----:B------:R-:W-:Y:S01]  /*25c0*/  LOP3.LUT R21, R21, 0x3, RZ, 0xc0, !PT ;  /* 0x0000000315157812 */ /* 0x000fe200078ec0ff */
[----:B------:R-:W5:Y:S01]  /*25d0*/  LDL.LU R102, [R1+0x1a4] ;  /* 0x0001a40001667983 */ /* 0x000f620000300800 */
[----:B------:R-:W-:Y:S01]  /*25e0*/  IADD3 R16, R16, R26, R25 ;  /* 0x0000001a10107210 */ /* 0x000fe20007ffe019 */
[----:B------:R-:W-:Y:S01]  /*25f0*/  IMAD.SHL.U32 R15, R15, 0x100, RZ ;  /* 0x000001000f0f7824 */ /* 0x000fe200078e00ff */
[----:B------:R-:W-:Y:S01]  /*2600*/  LOP3.LUT R0, R0, 0x3, RZ, 0xc0, !PT ;  /* 0x0000000300007812 */ /* 0x000fe200078ec0ff */
[----:B------:R-:W5:Y:S01]  /*2610*/  LDL.LU R96, [R1+0x1a0] ;  /* 0x0001a00001607983 */ /* 0x000f620000300800 */
[----:B------:R-:W-:Y:S01]  /*2620*/  IADD3 R21, R21, R121, R98 ;  /* 0x0000007915157210 */ /* 0x000fe20007ffe062 */
[----:B------:R-:W-:Y:S01]  /*2630*/  IMAD.IADD R18, R28, 0x1, R18 ;  /* 0x000000011c127824 */ /* 0x000fe200078e0212 */
[----:B------:R-:W-:Y:S01]  /*2640*/  LOP3.LUT R16, R16, 0xf, RZ, 0xc0, !PT ;  /* 0x0000000f10107812 */ /* 0x000fe200078ec0ff */
[----:B------:R-:W4:Y:S01]  /*2650*/  LDL.LU R3, [R1+0x19c] ;  /* 0x00019c0001037983 */ /* 0x000f220000300800 */
[----:B------:R-:W-:-:S03]  /*2660*/  LOP3.LUT R15, R15, 0xf00, RZ, 0xe2, !PT ;  /* 0x00000f000f0f7812 */ /* 0x000fc600078ee2ff */
[----:B------:R-:W4:Y:S04]  /*2670*/  LDL.LU R8, [R1+0x198] ;  /* 0x0001980001087983 */ /* 0x000f280000300800 */
[----:B------:R-:W4:Y:S04]  /*2680*/  LDL.LU R98, [R1+0x194] ;  /* 0x0001940001627983 */ /* 0x000f280000300800 */
[----:B------:R-:W4:Y:S04]  /*2690*/  LDL.LU R119, [R1+0x24] ;  /* 0x0000240001777983 */ /* 0x000f280000300800 */
[----:B------:R-:W4:Y:S04]  /*26a0*/  LDL.LU R120, [R1+0x20] ;  /* 0x0000200001787983 */ /* 0x000f280000300800 */
[----:B------:R-:W4:Y:S04]  /*26b0*/  LDL.LU R27, [R1+0x1c] ;  /* 0x00001c00011b7983 */ /* 0x000f280000300800 */
[----:B------:R-:W4:Y:S04]  /*26c0*/  LDL.LU R29, [R1+0x28] ;  /* 0x00002800011d7983 */ /* 0x000f280000300800 */
[----:B------:R-:W4:Y:S04]  /*26d0*/  LDL.LU R115, [R1+0x2c] ;  /* 0x00002c0001737983 */ /* 0x000f280000300800 */
[----:B------:R-:W4:Y:S01]  /*26e0*/  LDL.LU R95, [R1+0x30] ;  /* 0x00003000015f7983 */ /* 0x000f220000300800 */
[----:B------:R-:W-:-:S02]  /*26f0*/  LOP3.LUT R18, R18, 0x3, RZ, 0xc0, !PT ;  /* 0x0000000312127812 */ /* 0x000fc400078ec0ff */
[----:B------:R-:W-:Y:S02]  /*2700*/  LOP3.LUT R17, R17, 0x3, RZ, 0xc0, !PT ;  /* 0x0000000311117812 */ /* 0x000fe400078ec0ff */
[----:B------:R-:W-:Y:S01]  /*2710*/  LOP3.LUT R25, R14, 0x40, RZ, 0x3c, !PT ;  /* 0x000000400e197812 */ /* 0x000fe200078e3cff */
[----:B------:R-:W1:Y:S01]  /*2720*/  S2R R97, SR_TID.X ;  /* 0x0000000000617919 */ /* 0x000e620000002100 */
[----:B------:R-:W-:-:S05]  /*2730*/  IMAD.SHL.U32 R7, R7, 0x100, RZ ;  /* 0x0000010007077824 */ /* 0x000fca00078e00ff */
[----:B------:R-:W-:Y:S02]  /*2740*/  LOP3.LUT R7, R7, 0xf00, RZ, 0xe2, !PT ;  /* 0x00000f0007077812 */ /* 0x000fe400078ee2ff */
[----:B---3--:R-:W-:Y:S02]  /*2750*/  IADD3 R12, R12, R125, R92 ;  /* 0x0000007d0c0c7210 */ /* 0x008fe40007ffe05c */
[----:B--2---:R-:W-:Y:S01]  /*2760*/  IADD3 R0, R0, R123, R124 ;  /* 0x0000007b00007210 */ /* 0x004fe20007ffe07c */
[----:B----4-:R-:W-:Y:S02]  /*2770*/  LDGSTS.E [R93+0xc], desc[UR16][R58.64], !P4 ;  /* 0x0000c0003a5d7fae */ /* 0x010fe4000e121850 */
[----:B------:R-:W-:Y:S02]  /*2780*/  IMAD R12, R12, 0x10, R16 ;  /* 0x000000100c0c7824 */ /* 0x000fe400078e0210 */
[----:B------:R-:W-:Y:S02]  /*2790*/  IMAD R125, R119, UR8, RZ ;  /* 0x00000008777d7c24 */ /* 0x000fe4000f8e02ff */
[----:B------:R-:W-:-:S02]  /*27a0*/  IMAD R119, R98, UR8, RZ ;  /* 0x0000000862777c24 */ /* 0x000fc4000f8e02ff */
[----:B------:R-:W2:Y:S01]  /*27b0*/  LDL.LU R98, [R1+0x190] ;  /* 0x0001900001627983 */ /* 0x000ea20000300800 */
[----:B------:R-:W-:Y:S01]  /*27c0*/  LOP3.LUT R12, R12, 0xff, RZ, 0xc0, !PT ;  /* 0x000000ff0c0c7812 */ /* 0x000fe200078ec0ff */
[----:B------:R-:W-:-:S04]  /*27d0*/  IMAD R0, R0, 0x1000, R15 ;  /* 0x0000100000007824 */ /* 0x000fc800078e020f */
[----:B------:R-:W-:-:S05]  /*27e0*/  IMAD.IADD R0, R0, 0x1, R12 ;  /* 0x0000000100007824 */ /* 0x000fca00078e020c */
[----:B------:R-:W-:-:S04]  /*27f0*/  LOP3.LUT R0, R0, 0xffff, RZ, 0xc0, !PT ;  /* 0x0000ffff00007812 */ /* 0x000fc800078ec0ff */
[--C-:B------:R-:W-:Y:S02]  /*2800*/  SHF.R.U32.HI R15, RZ, 0xf, R0.reuse ;  /* 0x0000000fff0f7819 */ /* 0x100fe40000011600 */
[----:B------:R-:W-:Y:S02]  /*2810*/  SHF.R.U32.HI R16, RZ, 0xe, R0 ;  /* 0x0000000eff107819 */ /* 0x000fe40000011600 */
[----:B------:R-:W-:Y:S02]  /*2820*/  SEL R12, RZ, 0x7fff8, P0 ;  /* 0x0007fff8ff0c7807 */ /* 0x000fe40000000000 */
[----:B------:R-:W-:Y:S02]  /*2830*/  LOP3.LUT P0, RZ, R15, 0x1, RZ, 0xc0, !PT ;  /* 0x000000010fff7812 */ /* 0x000fe4000780c0ff */
[----:B------:R-:W-:Y:S02]  /*2840*/  SEL R15, RZ, 0x4, P6 ;  /* 0x00000004ff0f7807 */ /* 0x000fe40003000000 */
[----:B------:R-:W-:-:S02]  /*2850*/  LOP3.LUT P6, RZ, R16, 0x1, RZ, 0xc0, !PT ;  /* 0x0000000110ff7812 */ /* 0x000fc400078cc0ff */
[----:B------:R-:W-:Y:S02]  /*2860*/  SEL R16, RZ, 0x7fff8, P5 ;  /* 0x0007fff8ff107807 */ /* 0x000fe40002800000 */
[----:B------:R-:W-:Y:S02]  /*2870*/  IADD3 R12, R18, R12, R19 ;  /* 0x0000000c120c7210 */ /* 0x000fe40007ffe013 */
[--C-:B------:R-:W-:Y:S02]  /*2880*/  SHF.R.U32.HI R18, RZ, 0xd, R0.reuse ;  /* 0x0000000dff127819 */ /* 0x100fe40000011600 */
[----:B------:R-:W-:Y:S01]  /*2890*/  IADD3 R15, R17, R16, R15 ;  /* 0x00000010110f7210 */ /* 0x000fe20007ffe00f */
[----:B------:R-:W-:Y:S01]  /*28a0*/  VIADD R92, R25, UR12 ;  /* 0x0000000c195c7c36 */ /* 0x000fe20008000000 */
[----:B------:R-:W-:Y:S02]  /*28b0*/  SHF.R.U32.HI R16, RZ, 0xc, R0 ;  /* 0x0000000cff107819 */ /* 0x000fe40000011600 */
[----:B------:R-:W-:-:S02]  /*28c0*/  LOP3.LUT P4, RZ, R18, 0x1, RZ, 0xc0, !PT ;  /* 0x0000000112ff7812 */ /* 0x000fc4000788c0ff */
[----:B------:R-:W-:Y:S01]  /*28d0*/  LOP3.LUT P5, RZ, R16, 0x1, RZ, 0xc0, !PT ;  /* 0x0000000110ff7812 */ /* 0x000fe200078ac0ff */
[----:B------:R-:W-:Y:S01]  /*28e0*/  LDGSTS.E [R92], desc[UR16][R60.64], P0 ;  /* 0x000000003c5c7fae */ /* 0x000fe20008121850 */
[--C-:B------:R-:W-:Y:S02]  /*28f0*/  SHF.R.U32.HI R17, RZ, 0xb, R0.reuse ;  /* 0x0000000bff117819 */ /* 0x100fe40000011600 */
[--C-:B------:R-:W-:Y:S01]  /*2900*/  SHF.R.U32.HI R16, RZ, 0xa, R0.reuse ;  /* 0x0000000aff107819 */ /* 0x100fe20000011600 */
[----:B------:R-:W-:Y:S01]  /*2910*/  LDGSTS.E [R92+0x4], desc[UR16][R62.64], P6 ;  /* 0x000040003e5c7fae */ /* 0x000fe2000b121850 */
[----:B------:R-:W-:Y:S02]  /*2920*/  LOP3.LUT P6, RZ, R17, 0x1, RZ, 0xc0, !PT ;  /* 0x0000000111ff7812 */ /* 0x000fe400078cc0ff */
[----:B------:R-:W-:Y:S02]  /*2930*/  LOP3.LUT R15, R15, 0xf, RZ, 0xc0, !PT ;  /* 0x0000000f0f0f7812 */ /* 0x000fe400078ec0ff */
[----:B------:R-:W-:Y:S01]  /*2940*/  LOP3.LUT P0, RZ, R16, 0x1, RZ, 0xc0, !PT ;  /* 0x0000000110ff7812 */ /* 0x000fe2000780c0ff */
[----:B------:R-:W-:Y:S01]  /*2950*/  LDGSTS.E [R92+0x8], desc[UR16][R64.64], P4 ;  /* 0x00008000405c7fae */ /* 0x000fe2000a121850 */
[----:B------:R-:W-:Y:S01]  /*2960*/  LOP3.LUT R18, R14, 0x50, RZ, 0x3c, !PT ;  /* 0x000000500e127812 */ /* 0x000fe200078e3cff */
[----:B------:R-:W-:Y:S01]  /*2970*/  IMAD R12, R12, 0x10, R15 ;  /* 0x000000100c0c7824 */ /* 0x000fe200078e020f */
[--C-:B------:R-:W-:Y:S01]  /*2980*/  SHF.R.U32.HI R16, RZ, 0x9, R0.reuse ;  /* 0x00000009ff107819 */ /* 0x100fe20000011600 */
[----:B------:R-:W-:Y:S01]  /*2990*/  LDGSTS.E [R92+0xc], desc[UR16][R66.64], P5 ;  /* 0x0000c000425c7fae */ /* 0x000fe2000a921850 */
[----:B------:R-:W-:Y:S01]  /*29a0*/  SHF.R.U32.HI R15, RZ, 0x8, R0 ;  /* 0x00000008ff0f7819 */ /* 0x000fe20000011600 */
[----:B------:R-:W-:Y:S01]  /*29b0*/  VIADD R91, R18, UR12 ;  /* 0x0000000c125b7c36 */ /* 0x000fe20008000000 */
[----:B------:R-:W-:-:S02]  /*29c0*/  LOP3.LUT P4, RZ, R16, 0x1, RZ, 0xc0, !PT ;  /* 0x0000000110ff7812 */ /* 0x000fc4000788c0ff */
[----:B------:R-:W-:Y:S02]  /*29d0*/  LOP3.LUT P5, RZ, R15, 0x1, RZ, 0xc0, !PT ;  /* 0x000000010fff7812 */ /* 0x000fe400078ac0ff */
[--C-:B------:R-:W-:Y:S01]  /*29e0*/  SHF.R.U32.HI R15, RZ, 0x7, R0.reuse ;  /* 0x00000007ff0f7819 */ /* 0x100fe20000011600 */
[----:B------:R-:W-:Y:S04]  /*29f0*/  LDGSTS.E [R91], desc[UR16][R68.64], P6 ;  /* 0x00000000445b7fae */ /* 0x000fe8000b121850 */
[----:B------:R-:W-:Y:S01]  /*2a00*/  LDGSTS.E [R91+0x4], desc[UR16][R70.64], P0 ;  /* 0x00004000465b7fae */ /* 0x000fe20008121850 */
[----:B------:R-:W-:Y:S02]  /*2a10*/  LOP3.LUT P0, RZ, R15, 0x1, RZ, 0xc0, !PT ;  /* 0x000000010fff7812 */ /* 0x000fe4000780c0ff */
[----:B------:R-:W-:Y:S01]  /*2a20*/  LOP3.LUT R17, R14, 0x60, RZ, 0x3c, !PT ;  /* 0x000000600e117812 */ /* 0x000fe200078e3cff */
[----:B------:R-:W-:Y:S01]  /*2a30*/  IMAD R7, R90, 0x1000, R7 ;  /* 0x000010005a077824 */ /* 0x000fe200078e0207 */
[--C-:B------:R-:W-:Y:S01]  /*2a40*/  SHF.R.U32.HI R16, RZ, 0x6, R0.reuse ;  /* 0x00000006ff107819 */ /* 0x100fe20000011600 */
[----:B------:R-:W-:Y:S01]  /*2a50*/  LDGSTS.E [R91+0x8], desc[UR16][R72.64], P4 ;  /* 0x00008000485b7fae */ /* 0x000fe2000a121850 */
[----:B------:R-:W-:Y:S01]  /*2a60*/  SHF.R.U32.HI R15, RZ, 0x5, R0 ;  /* 0x00000005ff0f7819 */ /* 0x000fe20000011600 */
[----:B------:R-:W-:Y:S01]  /*2a70*/  VIADD R90, R17, UR12 ;  /* 0x0000000c115a7c36 */ /* 0x000fe20008000000 */
[----:B------:R-:W-:Y:S01]  /*2a80*/  LOP3.LUT P4, RZ, R16, 0x1, RZ, 0xc0, !PT ;  /* 0x0000000110ff7812 */ /* 0x000fe2000788c0ff */
[----:B------:R-:W-:Y:S01]  /*2a90*/  LDGSTS.E [R91+0xc], desc[UR16][R74.64], P5 ;  /* 0x0000c0004a5b7fae */ /* 0x000fe2000a921850 */
[----:B------:R-:W-:-:S02]  /*2aa0*/  LOP3.LUT R22, R22, 0x3, RZ, 0xc0, !PT ;  /* 0x0000000316167812 */ /* 0x000fc400078ec0ff */
[----:B------:R-:W-:Y:S01]  /*2ab0*/  SHF.R.U32.HI R16, RZ, 0x4, R0 ;  /* 0x00000004ff107819 */ /* 0x000fe20000011600 */
[----:B------:R-:W-:Y:S01]  /*2ac0*/  LDGSTS.E [R90], desc[UR16][R76.64], P0 ;  /* 0x000000004c5a7fae */ /* 0x000fe20008121850 */
[----:B------:R-:W-:Y:S02]  /*2ad0*/  LOP3.LUT P6, RZ, R15, 0x1, RZ, 0xc0, !PT ;  /* 0x000000010fff7812 */ /* 0x000fe400078cc0ff */
[----:B------:R-:W-:Y:S02]  /*2ae0*/  IADD3 R20, R22, R20, R116 ;  /* 0x0000001416147210 */ /* 0x000fe40007ffe074 */
[----:B------:R-:W-:Y:S02]  /*2af0*/  LOP3.LUT P0, RZ, R16, 0x1, RZ, 0xc0, !PT ;  /* 0x0000000110ff7812 */ /* 0x000fe4000780c0ff */
[----:B------:R-:W-:Y:S01]  /*2b00*/  LOP3.LUT R21, R21, 0xf, RZ, 0xc0, !PT ;  /* 0x0000000f15157812 */ /* 0x000fe200078ec0ff */
[----:B------:R-:W-:Y:S01]  /*2b10*/  IMAD.SHL.U32 R20, R20, 0x100, RZ ;  /* 0x0000010014147824 */ /* 0x000fe200078e00ff */
[----:B------:R-:W-:Y:S01]  /*2b20*/  LOP3.LUT R23, R23, 0x3, RZ, 0xc0, !PT ;  /* 0x0000000317177812 */ /* 0x000fe200078ec0ff */
[----:B------:R-:W-:Y:S01]  /*2b30*/  VIADD R114, R6, 0x1f ;  /* 0x0000001f06727836 */ /* 0x000fe20000000000 */
[----:B------:R-:W-:Y:S01]  /*2b40*/  SHF.R.U32.HI R16, RZ, 0x3, R0 ;  /* 0x00000003ff107819 */ /* 0x000fe20000011600 */
[----:B------:R-:W-:Y:S01]  /*2b50*/  IMAD R21, R24, 0x10, R21 ;  /* 0x0000001018157824 */ /* 0x000fe200078e0215 */
[----:B------:R-:W-:Y:S01]  /*2b60*/  IADD3 R23, R23, R117, R118 ;  /* 0x0000007517177210 */ /* 0x000fe20007ffe076 */
[----:B------:R-:W-:Y:S01]  /*2b70*/  LDGSTS.E [R90+0x4], desc[UR16][R78.64], P4 ;  /* 0x000040004e5a7fae */ /* 0x000fe2000a121850 */
[----:B------:R-:W-:-:S02]  /*2b80*/  LOP3.LUT R15, R20, 0xf00, RZ, 0xe2, !PT ;  /* 0x00000f00140f7812 */ /* 0x000fc400078ee2ff */
[----:B-1----:R-:W-:Y:S01]  /*2b90*/  LOP3.LUT R97, R97, 0x1f, RZ, 0xc0, !PT ;  /* 0x0000001f61617812 */ /* 0x002fe200078ec0ff */
[----:B------:R-:W-:Y:S01]  /*2ba0*/  LDGSTS.E [R90+0x8], desc[UR16][R80.64], P6 ;  /* 0x00008000505a7fae */ /* 0x000fe2000b121850 */
[----:B------:R-:W-:Y:S01]  /*2bb0*/  LOP3.LUT P5, RZ, R16, 0x1, RZ, 0xc0, !PT ;  /* 0x0000000110ff7812 */ /* 0x000fe200078ac0ff */
[----:B------:R-:W-:Y:S01]  /*2bc0*/  IMAD R15, R23, 0x1000, R15 ;  /* 0x00001000170f7824 */ /* 0x000fe200078e020f */
[----:B------:R-:W-:Y:S01]  /*2bd0*/  LOP3.LUT R21, R21, 0xff, RZ, 0xc0, !PT ;  /* 0x000000ff15157812 */ /* 0x000fe200078ec0ff */
[----:B------:R-:W-:Y:S01]  /*2be0*/  LDGSTS.E [R90+0xc], desc[UR16][R82.64], P0 ;  /* 0x0000c000525a7fae */ /* 0x000fe20008121850 */
[----:B------:R-:W-:Y:S02]  /*2bf0*/  SHF.R.U32.HI R16, RZ, 0x2, R0 ;  /* 0x00000002ff107819 */ /* 0x000fe40000011600 */
[----:B------:R-:W-:Y:S02]  /*2c00*/  ISETP.GT.AND P0, PT, R114, 0x1f, PT ;  /* 0x0000001f7200780c */ /* 0x000fe40003f04270 */
[----:B------:R-:W-:-:S02]  /*2c10*/  LOP3.LUT R12, R12, 0xff, RZ, 0xc0, !PT ;  /* 0x000000ff0c0c7812 */ /* 0x000fc400078ec0ff */
[----:B------:R-:W-:Y:S02]  /*2c20*/  SHF.R.U32.HI R0, RZ, 0x1, R0 ;  /* 0x00000001ff007819 */ /* 0x000fe40000011600 */
[----:B------:R-:W-:Y:S02]  /*2c30*/  ISETP.GE.AND P6, PT, R97, R6, PT ;  /* 0x000000066100720c */ /* 0x000fe40003fc6270 */
[----:B------:R-:W-:Y:S01]  /*2c40*/  LOP3.LUT R17, R14, 0x70, RZ, 0x3c, !PT ;  /* 0x000000700e117812 */ /* 0x000fe200078e3cff */
[----:B------:R-:W-:Y:S01]  /*2c50*/  IMAD.IADD R7, R7, 0x1, R21 ;  /* 0x0000000107077824 */ /* 0x000fe200078e0215 */
[----:B------:R-:W-:Y:S01]  /*2c60*/  LOP3.LUT P4, RZ, R16, 0x1, RZ, 0xc0, !PT ;  /* 0x0000000110ff7812 */ /* 0x000fe2000788c0ff */
[----:B------:R-:W-:Y:S01]  /*2c70*/  IMAD.IADD R12, R15, 0x1, R12 ;  /* 0x000000010f0c7824 */ /* 0x000fe200078e020c */
[----:B------:R-:W-:Y:S02]  /*2c80*/  SEL R6, RZ, 0x4, !P0 ;  /* 0x00000004ff067807 */ /* 0x000fe40004000000 */
[----:B------:R-:W-:Y:S01]  /*2c90*/  LOP3.LUT P0, RZ, R0, 0x1, RZ, 0xc0, !PT ;  /* 0x0000000100ff7812 */ /* 0x000fe2000780c0ff */
[----:B------:R-:W-:-:S02]  /*2ca0*/  IMAD R117, R97, R3, RZ ;  /* 0x0000000361757224 */ /* 0x000fc400078e02ff */
[----:B------:R-:W-:Y:S01]  /*2cb0*/  VIADD R15, R17, UR12 ;  /* 0x0000000c110f7c36 */ /* 0x000fe20008000000 */
[----:B------:R-:W-:Y:S02]  /*2cc0*/  SEL R6, R6, RZ, !P6 ;  /* 0x000000ff06067207 */ /* 0x000fe40007000000 */
[----:B------:R-:W-:Y:S01]  /*2cd0*/  PRMT R97, R7, 0x5410, R12 ;  /* 0x0000541007617816 */ /* 0x000fe2000000000c */
[----:B------:R-:W-:Y:S01]  /*2ce0*/  IMAD.SHL.U32 R12, R117, 0x4, RZ ;  /* 0x00000004750c7824 */ /* 0x000fe200078e00ff */
[----:B------:R-:W-:Y:S01]  /*2cf0*/  LDGSTS.E [R15], desc[UR16][R84.64], P5 ;  /* 0x00000000540f7fae */ /* 0x000fe2000a921850 */
[----:B------:R-:W-:Y:S02]  /*2d00*/  ISETP.NE.U32.AND P5, PT, R6, RZ, PT ;  /* 0x000000ff0600720c */ /* 0x000fe40003fa5070 */
[C---:B------:R-:W-:Y:S01]  /*2d10*/  SHF.R.U64 R0, R97.reuse, 0x1f, RZ ;  /* 0x0000001f61007819 */ /* 0x040fe200000012ff */
[----:B------:R-:W-:Y:S01]  /*2d20*/  LDGSTS.E [R15+0x4], desc[UR16][R86.64], P4 ;  /* 0x00004000560f7fae */ /* 0x000fe2000a121850 */
[----:B------:R-:W-:Y:S01]  /*2d30*/  SHF.R.U64 R6, R97, 0x1e, RZ ;  /* 0x0000001e61067819 */ /* 0x000fe200000012ff */
[----:B------:R-:W-:Y:S01]  /*2d40*/  IMAD R124, R120, UR8, RZ ;  /* 0x00000008787c7c24 */ /* 0x000fe2000f8e02ff */
[----:B------:R-:W-:Y:S01]  /*2d50*/  IADD3 R28, P6, R12, UR4, RZ ;  /* 0x000000040c1c7c10 */ /* 0x000fe2000ffde0ff */
[----:B------:R-:W-:Y:S01]  /*2d60*/  LDGSTS.E [R15+0x8], desc[UR16][R88.64], P0 ;  /* 0x00008000580f7fae */ /* 0x000fe20008121850 */
[----:B------:R-:W-:Y:S01]  /*2d70*/  LOP3.LUT P0, RZ, R0, 0x1, RZ, 0xc0, !PT ;  /* 0x0000000100ff7812 */ /* 0x000fe2000780c0ff */
[----:B------:R-:W-:Y:S01]  /*2d80*/  IMAD R123, R27, UR8, RZ ;  /* 0x000000081b7b7c24 */ /* 0x000fe2000f8e02ff */
[----:B------:R-:W-:Y:S01]  /*2d90*/  LOP3.LUT P4, RZ, R6, 0x1, RZ, 0xc0, !PT ;  /* 0x0000000106ff7812 */ /* 0x000fe2000788c0ff */
[----:B------:R-:W-:Y:S01]  /*2da0*/  LDGSTS.E [R15+0xc], desc[UR16][R4.64], !P2 ;  /* 0x0000c000040f7fae */ /* 0x000fe2000d121850 */
[----:B------:R-:W-:-:S02]  /*2db0*/  LEA.HI.X.SX32 R0, R117, UR5, 0x2, P6 ;  /* 0x0000000575007c11 */ /* 0x000fc4000b0f16ff */
[-C--:B------:R-:W-:Y:S01]  /*2dc0*/  LEA R6, P2, R125, R28.reuse, 0x2 ;  /* 0x0000001c7d067211 */ /* 0x080fe200078410ff */
[----:B------:R-:W-:Y:S01]  /*2dd0*/  IMAD R122, R29, UR8, RZ ;  /* 0x000000081d7a7c24 */ /* 0x000fe2000f8e02ff */
[----:B------:R-:W-:Y:S01]  /*2de0*/  LEA R16, P6, R124, R28, 0x2 ;  /* 0x0000001c7c107211 */ /* 0x000fe200078c10ff */
[----:B------:R-:W-:Y:S01]  /*2df0*/  IMAD R121, R115, UR8, RZ ;  /* 0x0000000873797c24 */ /* 0x000fe2000f8e02ff */
[----:B------:R-:W-:Y:S01]  /*2e00*/  LEA.HI.X.SX32 R7, R125, R0, 0x2, P2 ;  /* 0x000000007d077211 */ /* 0x000fe200010f16ff */
[----:B------:R-:W-:Y:S01]  /*2e10*/  IMAD R120, R95, UR8, RZ ;  /* 0x000000085f787c24 */ /* 0x000fe2000f8e02ff */
[----:B------:R-:W-:Y:S01]  /*2e20*/  LEA R18, P2, R123, R28, 0x2 ;  /* 0x0000001c7b127211 */ /* 0x000fe200078410ff */
[----:B------:R-:W-:Y:S01]  /*2e30*/  IMAD R118, R8, UR8, RZ ;  /* 0x0000000808767c24 */ /* 0x000fe2000f8e02ff */
[----:B------:R-:W-:Y:S01]  /*2e40*/  LEA.HI.X.SX32 R17, R124, R0, 0x2, P6 ;  /* 0x000000007c117211 */ /* 0x000fe200030f16ff */
[----:B------:R-:W0:Y:S01]  /*2e50*/  LDGDEPBAR ;  /* 0x00000000000079af */ /* 0x000e220000000000 */
[----:B------:R-:W-:-:S02]  /*2e60*/  LEA R20, P6, R122, R28, 0x2 ;  /* 0x0000001c7a147211 */ /* 0x000fc400078c10ff */
[----:B------:R-:W-:Y:S01]  /*2e70*/  LEA.HI.X.SX32 R19, R123, R0, 0x2, P2 ;  /* 0x000000007b137211 */ /* 0x000fe200010f16ff */
[----:B------:R-:W5:Y:S01]  /*2e80*/  LDL.LU R8, [R1+0x18c] ;  /* 0x00018c0001087983 */ /* 0x000f620000300800 */
[C---:B------:R-:W-:Y:S02]  /*2e90*/  LEA R22, P2, R121.reuse, R28, 0x2 ;  /* 0x0000001c79167211 */ /* 0x040fe400078410ff */
[----:B------:R-:W-:Y:S02]  /*2ea0*/  LEA.HI.X.SX32 R21, R122, R0, 0x2, P6 ;  /* 0x000000007a157211 */ /* 0x000fe400030f16ff */
[----:B------:R-:W-:Y:S02]  /*2eb0*/  LEA R24, P6, R120, R28, 0x2 ;  /* 0x0000001c78187211 */ /* 0x000fe400078c10ff */
[----:B------:R-:W-:Y:S02]  /*2ec0*/  LEA.HI.X.SX32 R23, R121, R0, 0x2, P2 ;  /* 0x0000000079177211 */ /* 0x000fe400010f16ff */
[----:B------:R-:W-:-:S02]  /*2ed0*/  LEA R26, P2, R119, R28, 0x2 ;  /* 0x0000001c771a7211 */ /* 0x000fc400078410ff */
[----:B------:R-:W-:Y:S02]  /*2ee0*/  SHF.R.U64 R29, R97, 0x1d, RZ ;  /* 0x0000001d611d7819 */ /* 0x000fe400000012ff */
[----:B------:R-:W-:Y:S02]  /*2ef0*/  LEA.HI.X.SX32 R25, R120, R0, 0x2, P6 ;  /* 0x0000000078197211 */ /* 0x000fe400030f16ff */
[C---:B------:R-:W-:Y:S02]  /*2f00*/  LEA R28, P6, R118.reuse, R28, 0x2 ;  /* 0x0000001c761c7211 */ /* 0x040fe400078c10ff */
[-C--:B------:R-:W-:Y:S02]  /*2f10*/  LEA.HI.X.SX32 R27, R119, R0.reuse, 0x2, P2 ;  /* 0x00000000771b7211 */ /* 0x080fe400010f16ff */
[----:B------:R-:W-:Y:S02]  /*2f20*/  LOP3.LUT P2, RZ, R29, 0x1, RZ, 0xc0, !PT ;  /* 0x000000011dff7812 */ /* 0x000fe4000784c0ff */
[----:B------:R-:W-:-:S02]  /*2f30*/  LEA.HI.X.SX32 R29, R118, R0, 0x2, P6 ;  /* 0x00000000761d7211 */ /* 0x000fc400030f16ff */
[----:B------:R-:W-:-:S04]  /*2f40*/  SHF.R.U64 R95, R97, 0x1c, RZ ;  /* 0x0000001c615f7819 */ /* 0x000fc800000012ff */
[----:B------:R-:W-:Y:S01]  /*2f50*/  LOP3.LUT P6, RZ, R95, 0x1, RZ, 0xc0, !PT ;  /* 0x000000015fff7812 */ /* 0x000fe200078cc0ff */
[----:B------:R-:W-:Y:S01]  /*2f60*/  IMAD.SHL.U32 R95, R2, 0x20, RZ ;  /* 0x00000020025f7824 */ /* 0x000fe200078e00ff */
[----:B------:R-:W-:-:S03]  /*2f70*/  SHF.R.U64 R115, R97, 0x1b, RZ ;  /* 0x0000001b61737819 */ /* 0x000fc600000012ff */
[----:B------:R-:W-:Y:S01]  /*2f80*/  IMAD.WIDE R10, R95, 0x4, R10 ;  /* 0x000000045f0a7825 */ /* 0x000fe200078e020a */
[----:B------:R-:W-:-:S03]  /*2f90*/  SHF.R.U64 R116, R97, 0x1a, RZ ;  /* 0x0000001a61747819 */ /* 0x000fc600000012ff */
[----:B------:R-:W-:-:S04]  /*2fa0*/  IMAD.WIDE R30, R95, 0x4, R30 ;  /* 0x000000045f1e7825 */ /* 0x000fc800078e021e */
[----:B------:R-:W-:-:S04]  /*2fb0*/  IMAD.WIDE R32, R95, 0x4, R32 ;  /* 0x000000045f207825 */ /* 0x000fc800078e0220 */
[----:B------:R-:W-:-:S04]  /*2fc0*/  IMAD.WIDE R34, R95, 0x4, R34 ;  /* 0x000000045f227825 */ /* 0x000fc800078e0222 */
[----:B------:R-:W-:-:S04]  /*2fd0*/  IMAD.WIDE R36, R95, 0x4, R36 ;  /* 0x000000045f247825 */ /* 0x000fc800078e0224 */
[----:B------:R-:W-:-:S04]  /*2fe0*/  IMAD.WIDE R38, R95, 0x4, R38 ;  /* 0x000000045f267825 */ /* 0x000fc800078e0226 */
[C---:B------:R-:W-:Y:S01]  /*2ff0*/  IMAD.WIDE R40, R95.reuse, 0x4, R40 ;  /* 0x000000045f287825 */ /* 0x040fe200078e0228 */
[----:B------:R1:W-:Y:S03]  /*3000*/  STL [R1], RZ ;  /* 0x000000ff01007387 */ /* 0x0003e60000100800 */
[C---:B------:R-:W-:Y:S01]  /*3010*/  IMAD.WIDE R42, R95.reuse, 0x4, R42 ;  /* 0x000000045f2a7825 */ /* 0x040fe200078e022a */
[----:B------:R1:W-:Y:S03]  /*3020*/  STL [R1+0x4], RZ ;  /* 0x000004ff01007387 */ /* 0x0003e60000100800 */
[C---:B------:R-:W-:Y:S01]  /*3030*/  IMAD.WIDE R44, R95.reuse, 0x4, R44 ;  /* 0x000000045f2c7825 */ /* 0x040fe200078e022c */
[----:B------:R1:W-:Y:S03]  /*3040*/  STL [R1+0x8], RZ ;  /* 0x000008ff01007387 */ /* 0x0003e60000100800 */
[C---:B------:R-:W-:Y:S01]  /*3050*/  IMAD.WIDE R46, R95.reuse, 0x4, R46 ;  /* 0x000000045f2e7825 */ /* 0x040fe200078e022e */
[----:B------:R1:W-:Y:S03]  /*3060*/  STL [R1+0xc], RZ ;  /* 0x00000cff01007387 */ /* 0x0003e60000100800 */
[C---:B------:R-:W-:Y:S01]  /*3070*/  IMAD.WIDE R48, R95.reuse, 0x4, R48 ;  /* 0x000000045f307825 */ /* 0x040fe200078e0230 */
[----:B------:R1:W-:Y:S03]  /*3080*/  STL [R1+0x10], RZ ;  /* 0x000010ff01007387 */ /* 0x0003e60000100800 */
[----:B------:R-:W-:Y:S01]  /*3090*/  IMAD.WIDE R50, R95, 0x4, R50 ;  /* 0x000000045f327825 */ /* 0x000fe200078e0232 */
[----:B------:R1:W-:Y:S04]  /*30a0*/  STL [R1+0x14], RZ ;  /* 0x000014ff01007387 */ /* 0x0003e80000100800 */
[----:B------:R1:W-:Y:S01]  /*30b0*/  STL [R1+0x18], RZ ;  /* 0x000018ff01007387 */ /* 0x0003e20000100800 */
[----:B--2---:R-:W-:-:S05]  /*30c0*/  VIADD R0, R98, UR12 ;  /* 0x0000000c62007c36 */ /* 0x004fca0008000000 */
[----:B------:R-:W-:Y:S04]  /*30d0*/  LDGSTS.E [R0+0x30000], desc[UR16][R6.64], P5 ;  /* 0x3000000006007fae */ /* 0x000fe8000a921850 */
[----:B------:R-:W-:Y:S04]  /*30e0*/  LDGSTS.E [R0+0x30800], desc[UR16][R16.64], P5 ;  /* 0x3080000010007fae */ /* 0x000fe8000a921850 */
[----:B------:R-:W-:Y:S04]  /*30f0*/  LDGSTS.E [R0+0x31000], desc[UR16][R18.64], P5 ;  /* 0x3100000012007fae */ /* 0x000fe8000a921850 */
[----:B------:R-:W-:Y:S04]  /*3100*/  LDGSTS.E [R0+0x31800], desc[UR16][R20.64], P5 ;  /* 0x3180000014007fae */ /* 0x000fe8000a921850 */
[----:B------:R-:W-:Y:S04]  /*3110*/  LDGSTS.E [R0+0x32000], desc[UR16][R22.64], P5 ;  /* 0x3200000016007fae */ /* 0x000fe8000a921850 */
[----:B------:R-:W-:Y:S04]  /*3120*/  LDGSTS.E [R0+0x32800], desc[UR16][R24.64], P5 ;  /* 0x3280000018007fae */ /* 0x000fe8000a921850 */
[----:B------:R-:W-:Y:S04]  /*3130*/  LDGSTS.E [R0+0x33000], desc[UR16][R26.64], P5 ;  /* 0x330000001a007fae */ /* 0x000fe8000a921850 */
[----:B------:R-:W-:Y:S04]  /*3140*/  LDGSTS.E [R0+0x33800], desc[UR16][R28.64], P5 ;  /* 0x338000001c007fae */ /* 0x000fe8000a921850 */
[----:B------:R-:W0:Y:S01]  /*3150*/  LDGDEPBAR ;  /* 0x00000000000079af */ /* 0x000e220000000000 */
[----:B------:R-:W-:Y:S01]  /*3160*/  BAR.SYNC.DEFER_BLOCKING 0x0 ;  /* 0x0000000000007b1d */ /* 0x000fe20000010000 */
[----:B------:R-:W-:-:S02]  /*3170*/  LOP3.LUT P5, RZ, R115, 0x1, RZ, 0xc0, !PT ;  /* 0x0000000173ff7812 */ /* 0x000fc400078ac0ff */
[----:B------:R-:W-:-:S03]  /*3180*/  SHF.R.U64 R115, R97, 0x19, RZ ;  /* 0x0000001961737819 */ /* 0x000fc600000012ff */
[----:B------:R-:W-:Y:S01]  /*3190*/  @!PT LDS RZ, [RZ] ;  /* 0x00000000fffff984 */ /* 0x000fe20000000800 */
[----:B------:R-:W-:Y:S01]  /*31a0*/  @!PT LDS RZ, [RZ] ;  /* 0x00000000fffff984 */ /* 0x000fe20000000800 */
[----:B------:R-:W-:Y:S01]  /*31b0*/  @!PT LDS RZ, [RZ] ;  /* 0x00000000fffff984 */ /* 0x000fe20000000800 */
[----:B------:R2:W-:Y:S01]  /*31c0*/  LDGSTS.E [R13+0x10000], desc[UR16][R10.64], P0 ;  /* 0x100000000a0d7fae */ /* 0x0005e20008121850 */
[----:B------:R-:W-:-:S03]  /*31d0*/  LOP3.LUT P0, RZ, R116, 0x1, RZ, 0xc0, !PT ;  /* 0x0000000174ff7812 */ /* 0x000fc6000780c0ff */
[----:B------:R-:W-:Y:S01]  /*31e0*/  LDGSTS.E [R13+0x10004], desc[UR16][R30.64], P4 ;  /* 0x100040001e0d7fae */ /* 0x000fe2000a121850 */
[----:B------:R-:W-:-:S03]  /*31f0*/  LOP3.LUT P4, RZ, R115, 0x1, RZ, 0xc0, !PT ;  /* 0x0000000173ff7812 */ /* 0x000fc6000788c0ff */
[----:B------:R-:W-:Y:S01]  /*3200*/  LDGSTS.E [R13+0x10008], desc[UR16][R32.64], P2 ;  /* 0x10008000200d7fae */ /* 0x000fe20009121850 */
[----:B--2---:R-:W-:-:S03]  /*3210*/  SHF.R.U64 R10, R97, 0x17, RZ ;  /* 0x00000017610a7819 */ /* 0x004fc600000012ff */
[----:B------:R-:W-:Y:S01]  /*3220*/  LDGSTS.E [R13+0x1000c], desc[UR16][R34.64], P6 ;  /* 0x1000c000220d7fae */ /* 0x000fe2000b121850 */
[----:B------:R-:W-:Y:S02]  /*3230*/  SHF.R.U64 R11, R97, 0x18, RZ ;  /* 0x00000018610b7819 */ /* 0x000fe400000012ff */
[----:B------:R-:W-:Y:S01]  /*3240*/  LOP3.LUT P6, RZ, R10, 0x1, RZ, 0xc0, !PT ;  /* 0x000000010aff7812 */ /* 0x000fe200078cc0ff */
[----:B------:R-:W-:Y:S01]  /*3250*/  LDGSTS.E [R9+0x10000], desc[UR16][R36.64], P5 ;  /* 0x1000000024097fae */ /* 0x000fe2000a921850 */
[----:B------:R-:W-:Y:S02]  /*3260*/  LOP3.LUT P2, RZ, R11, 0x1, RZ, 0xc0, !PT ;  /* 0x000000010bff7812 */ /* 0x000fe4000784c0ff */
[C---:B------:R-:W-:Y:S01]  /*3270*/  SHF.R.U64 R10, R97.reuse, 0x16, RZ ;  /* 0x00000016610a7819 */ /* 0x040fe200000012ff */
[----:B------:R-:W-:Y:S01]  /*3280*/  LDGSTS.E [R9+0x10004], desc[UR16][R38.64], P0 ;  /* 0x1000400026097fae */ /* 0x000fe20008121850 */
[C---:B------:R-:W-:Y:S02]  /*3290*/  SHF.R.U64 R11, R97.reuse, 0x15, RZ ;  /* 0x00000015610b7819 */ /* 0x040fe400000012ff */
[----:B------:R-:W-:Y:S01]  /*32a0*/  LOP3.LUT P5, RZ, R10, 0x1, RZ, 0xc0, !PT ;  /* 0x000000010aff7812 */ /* 0x000fe200078ac0ff */
[----:B------:R-:W-:Y:S01]  /*32b0*/  LDGSTS.E [R9+0x10008], desc[UR16][R40.64], P4 ;  /* 0x1000800028097fae */ /* 0x000fe2000a121850 */
[----:B------:R-:W-:-:S02]  /*32c0*/  SHF.R.U64 R10, R97, 0x14, RZ ;  /* 0x00000014610a7819 */ /* 0x000fc400000012ff */
[----:B------:R-:W-:Y:S02]  /*32d0*/  LOP3.LUT P0, RZ, R11, 0x1, RZ, 0xc0, !PT ;  /* 0x000000010bff7812 */ /* 0x000fe4000780c0ff */
[----:B------:R-:W-:Y:S01]  /*32e0*/  LOP3.LUT P4, RZ, R10, 0x1, RZ, 0xc0, !PT ;  /* 0x000000010aff7812 */ /* 0x000fe2000788c0ff */
[----:B------:R2:W-:Y:S01]  /*32f0*/  LDGSTS.E [R9+0x1000c], desc[UR16][R42.64], P2 ;  /* 0x1000c0002a097fae */ /* 0x0005e20009121850 */
[C---:B------:R-:W-:Y:S02]  /*3300*/  SHF.R.U64 R10, R97.reuse, 0x13, RZ ;  /* 0x00000013610a7819 */ /* 0x040fe400000012ff */
[----:B------:R-:W-:Y:S01]  /*3310*/  SHF.R.U64 R11, R97, 0x12, RZ ;  /* 0x00000012610b7819 */ /* 0x000fe200000012ff */
[----:B------:R-:W-:Y:S01]  /*3320*/  LDGSTS.E [R94+0x10000], desc[UR16][R44.64], P6 ;  /* 0x100000002c5e7fae */ /* 0x000fe2000b121850 */
[----:B------:R-:W-:Y:S02]  /*3330*/  LOP3.LUT P2, RZ, R10, 0x1, RZ, 0xc0, !PT ;  /* 0x000000010aff7812 */ /* 0x000fe4000784c0ff */
[----:B------:R-:W-:Y:S01]  /*3340*/  LOP3.LUT P6, RZ, R11, 0x1, RZ, 0xc0, !PT ;  /* 0x000000010bff7812 */ /* 0x000fe200078cc0ff */
[----:B------:R-:W-:Y:S01]  /*3350*/  LDGSTS.E [R94+0x10004], desc[UR16][R46.64], P5 ;  /* 0x100040002e5e7fae */ /* 0x000fe2000a921850 */
[----:B--2---:R-:W-:-:S03]  /*3360*/  SHF.R.U64 R9, R97, 0x11, RZ ;  /* 0x0000001161097819 */ /* 0x004fc600000012ff */
[----:B------:R1:W-:Y:S01]  /*3370*/  STL [R1+0x1c], RZ ;  /* 0x00001cff01007387 */ /* 0x0003e20000100800 */
[----:B------:R-:W-:Y:S02]  /*3380*/  SHF.R.U64 R10, R97, 0x10, RZ ;  /* 0x00000010610a7819 */ /* 0x000fe400000012ff */
[----:B------:R-:W-:Y:S01]  /*3390*/  LOP3.LUT P5, RZ, R9, 0x1, RZ, 0xc0, !PT ;  /* 0x0000000109ff7812 */ /* 0x000fe200078ac0ff */
[----:B------:R1:W-:Y:S01]  /*33a0*/  STL [R1+0x20], RZ ;  /* 0x000020ff01007387 */ /* 0x0003e20000100800 */
[----:B------:R-:W-:Y:S01]  /*33b0*/  SHF.R.U64 R9, R97, 0xf, RZ ;  /* 0x0000000f61097819 */ /* 0x000fe200000012ff */
[C---:B------:R-:W-:Y:S02]  /*33c0*/  IMAD.WIDE R52, R95.reuse, 0x4, R52 ;  /* 0x000000045f347825 */ /* 0x040fe400078e0234 */
[----:B------:R1:W-:Y:S02]  /*33d0*/  STL [R1+0x24], RZ ;  /* 0x000024ff01007387 */ /* 0x0003e40000100800 */
[----:B------:R-:W-:-:S02]  /*33e0*/  IMAD.WIDE R54, R95, 0x4, R54 ;  /* 0x000000045f367825 */ /* 0x000fc400078e0236 */
[----:B------:R-:W-:Y:S01]  /*33f0*/  LDGSTS.E [R94+0x10008], desc[UR16][R48.64], P0 ;  /* 0x10008000305e7fae */ /* 0x000fe20008121850 */
[----:B------:R-:W-:-:S03]  /*3400*/  LOP3.LUT P0, RZ, R10, 0x1, RZ, 0xc0, !PT ;  /* 0x000000010aff7812 */ /* 0x000fc6000780c0ff */
[----:B------:R1:W-:Y:S01]  /*3410*/  STL [R1+0x28], RZ ;  /* 0x000028ff01007387 */ /* 0x0003e20000100800 */
[----:B------:R-:W-:-:S03]  /*3420*/  SHF.R.U64 R10, R97, 0xd, RZ ;  /* 0x0000000d610a7819 */ /* 0x000fc600000012ff */
[----:B------:R-:W-:Y:S01]  /*3430*/  LDGSTS.E [R94+0x1000c], desc[UR16][R50.64], P4 ;  /* 0x1000c000325e7fae */ /* 0x000fe2000a121850 */
[----:B------:R-:W-:-:S03]  /*3440*/  LOP3.LUT P4, RZ, R9, 0x1, RZ, 0xc0, !PT ;  /* 0x0000000109ff7812 */ /* 0x000fc6000788c0ff */
[----:B------:R1:W-:Y:S01]  /*3450*/  STL [R1+0x2c], RZ ;  /* 0x00002cff01007387 */ /* 0x0003e20000100800 */
[----:B------:R-:W-:-:S03]  /*3460*/  SHF.R.U64 R9, R97, 0xe, RZ ;  /* 0x0000000e61097819 */ /* 0x000fc600000012ff */
[----:B------:R1:W-:Y:S01]  /*3470*/  STL [R1+0x30], RZ ;  /* 0x000030ff01007387 */ /* 0x0003e20000100800 */
[----:B------:R-:W-:-:S03]  /*3480*/  IMAD.WIDE R56, R95, 0x4, R56 ;  /* 0x000000045f387825 */ /* 0x000fc600078e0238 */
[----:B------:R1:W-:Y:S04]  /*3490*/  STL [R1+0x34], RZ ;  /* 0x000034ff01007387 */ /* 0x0003e80000100800 */
[----:B------:R1:W-:Y:S04]  /*34a0*/  STL [R1+0x38], RZ ;  /* 0x000038ff01007387 */ /* 0x0003e80000100800 */
[----:B------:R1:W-:Y:S04]  /*34b0*/  STL [R1+0x3c], RZ ;  /* 0x00003cff01007387 */ /* 0x0003e80000100800 */
[----:B------:R-:W-:Y:S01]  /*34c0*/  LDGSTS.E [R93+0x10000], desc[UR16][R52.64], P2 ;  /* 0x10000000345d7fae */ /* 0x000fe20009121850 */
[----:B------:R-:W-:-:S03]  /*34d0*/  LOP3.LUT P2, RZ, R9, 0x1, RZ, 0xc0, !PT ;  /* 0x0000000109ff7812 */ /* 0x000fc6000784c0ff */
[----:B------:R1:W-:Y:S01]  /*34e0*/  STL [R1+0x40], RZ ;  /* 0x000040ff01007387 */ /* 0x0003e20000100800 */
[----:B------:R-:W-:-:S03]  /*34f0*/  SHF.R.U64 R9, R97, 0xc, RZ ;  /* 0x0000000c61097819 */ /* 0x000fc600000012ff */
[----:B------:R-:W-:Y:S01]  /*3500*/  LDGSTS.E [R93+0x10004], desc[UR16][R54.64], P6 ;  /* 0x10004000365d7fae */ /* 0x000fe2000b121850 */
[----:B------:R-:W-:-:S03]  /*3510*/  LOP3.LUT P6, RZ, R10, 0x1, RZ, 0xc0, !PT ;  /* 0x000000010aff7812 */ /* 0x000fc600078cc0ff */
[----:B------:R1:W-:Y:S01]  /*3520*/  STL [R1+0x44], RZ ;  /* 0x000044ff01007387 */ /* 0x0003e20000100800 */
[----:B------:R-:W-:-:S03]  /*3530*/  IMAD.WIDE R58, R95, 0x4, R58 ;  /* 0x000000045f3a7825 */ /* 0x000fc600078e023a */
[----:B------:R1:W-:Y:S01]  /*3540*/  STL [R1+0x48], RZ ;  /* 0x000048ff01007387 */ /* 0x0003e20000100800 */
[----:B------:R-:W-:-:S03]  /*3550*/  IMAD.WIDE R60, R95, 0x4, R60 ;  /* 0x000000045f3c7825 */ /* 0x000fc600078e023c */
[----:B------:R1:W-:Y:S01]  /*3560*/  STL [R1+0x4c], RZ ;  /* 0x00004cff01007387 */ /* 0x0003e20000100800 */
[----:B------:R-:W-:-:S03]  /*3570*/  SHF.R.U64 R10, R97, 0xb, RZ ;  /* 0x0000000b610a7819 */ /* 0x000fc600000012ff */
[----:B------:R1:W-:Y:S04]  /*3580*/  STL [R1+0x50], RZ ;  /* 0x000050ff01007387 */ /* 0x0003e80000100800 */
[----:B------:R-:W-:Y:S01]  /*3590*/  LDGSTS.E [R93+0x10008], desc[UR16][R56.64], P5 ;  /* 0x10008000385d7fae */ /* 0x000fe2000a921850 */
[----:B------:R-:W-:-:S03]  /*35a0*/  LOP3.LUT P5, RZ, R9, 0x1, RZ, 0xc0, !PT ;  /* 0x0000000109ff7812 */ /* 0x000fc600078ac0ff */
[----:B------:R1:W-:Y:S01]  /*35b0*/  STL [R1+0x54], RZ ;  /* 0x000054ff01007387 */ /* 0x0003e20000100800 */
[----:B------:R-:W-:-:S03]  /*35c0*/  SHF.R.U64 R9, R97, 0xa, RZ ;  /* 0x0000000a61097819 */ /* 0x000fc600000012ff */
[----:B------:R1:W-:Y:S01]  /*35d0*/  STL [R1+0x58], RZ ;  /* 0x000058ff01007387 */ /* 0x0003e20000100800 */
[----:B------:R-:W-:-:S03]  /*35e0*/  IMAD.WIDE R62, R95, 0x4, R62 ;  /* 0x000000045f3e7825 */ /* 0x000fc600078e023e */
[----:B------:R1:W-:Y:S01]  /*35f0*/  STL [R1+0x5c], RZ ;  /* 0x00005cff01007387 */ /* 0x0003e20000100800 */
[----:B------:R-:W-:-:S03]  /*3600*/  IMAD.WIDE R64, R95, 0x4, R64 ;  /* 0x000000045f407825 */ /* 0x000fc600078e0240 */
[----:B------:R1:W-:Y:S04]  /*3610*/  STL [R1+0x60], RZ ;  /* 0x000060ff01007387 */ /* 0x0003e80000100800 */
[----:B------:R-:W-:Y:S01]  /*3620*/  LDGSTS.E [R93+0x1000c], desc[UR16][R58.64], P0 ;  /* 0x1000c0003a5d7fae */ /* 0x000fe20008121850 */
[----:B------:R-:W-:-:S03]  /*3630*/  LOP3.LUT P0, RZ, R10, 0x1, RZ, 0xc0, !PT ;  /* 0x000000010aff7812 */ /* 0x000fc6000780c0ff */
[----:B------:R1:W-:Y:S04]  /*3640*/  STL [R1+0x64], RZ ;  /* 0x000064ff01007387 */ /* 0x0003e80000100800 */
[----:B------:R-:W-:Y:S01]  /*3650*/  LDGSTS.E [R92+0x10000], desc[UR16][R60.64], P4 ;  /* 0x100000003c5c7fae */ /* 0x000fe2000a121850 */
[----:B------:R-:W-:-:S03]  /*3660*/  LOP3.LUT P4, RZ, R9, 0x1, RZ, 0xc0, !PT ;  /* 0x0000000109ff7812 */ /* 0x000fc6000788c0ff */
[----:B------:R1:W-:Y:S01]  /*3670*/  STL [R1+0x68], RZ ;  /* 0x000068ff01007387 */ /* 0x0003e20000100800 */
[----:B------:R-:W-:-:S03]  /*3680*/  SHF.R.U64 R9, R97, 0x8, RZ ;  /* 0x0000000861097819 */ /* 0x000fc600000012ff */
[----:B------:R1:W-:Y:S01]  /*3690*/  STL [R1+0x6c], RZ ;  /* 0x00006cff01007387 */ /* 0x0003e20000100800 */
[----:B------:R-:W-:-:S03]  /*36a0*/  SHF.R.U64 R10, R97, 0x9, RZ ;  /* 0x00000009610a7819 */ /* 0x000fc600000012ff */
[----:B------:R1:W-:Y:S01]  /*36b0*/  STL [R1+0x70], RZ ;  /* 0x000070ff01007387 */ /* 0x0003e20000100800 */
[----:B------:R-:W-:-:S03]  /*36c0*/  IMAD.WIDE R66, R95, 0x4, R66 ;  /* 0x000000045f427825 */ /* 0x000fc600078e0242 */
[----:B------:R1:W-:Y:S04]  /*36d0*/  STL [R1+0x74], RZ ;  /* 0x000074ff01007387 */ /* 0x0003e80000100800 */
[----:B------:R-:W-:Y:S04]  /*36e0*/  LDGSTS.E [R92+0x10004], desc[UR16][R62.64], P2 ;  /* 0x100040003e5c7fae */ /* 0x000fe80009121850 */
[----:B------:R1:W-:Y:S01]  /*36f0*/  STL [R1+0x78], RZ ;  /* 0x000078ff01007387 */ /* 0x0003e20000100800 */
[----:B------:R-:W-:-:S03]  /*3700*/  LOP3.LUT P2, RZ, R10, 0x1, RZ, 0xc0, !PT ;  /* 0x000000010aff7812 */ /* 0x000fc6000784c0ff */
[----:B------:R-:W-:Y:S01]  /*3710*/  LDGSTS.E [R92+0x10008], desc[UR16][R64.64], P6 ;  /* 0x10008000405c7fae */ /* 0x000fe2000b121850 */
[----:B------:R-:W-:-:S03]  /*3720*/  LOP3.LUT P6, RZ, R9, 0x1, RZ, 0xc0, !PT ;  /* 0x0000000109ff7812 */ /* 0x000fc600078cc0ff */
[----:B------:R1:W-:Y:S01]  /*3730*/  STL [R1+0x7c], RZ ;  /* 0x00007cff01007387 */ /* 0x0003e20000100800 */
[----:B------:R-:W-:Y:S01]  /*3740*/  SHF.R.U64 R9, R97, 0x7, RZ ;  /* 0x0000000761097819 */ /* 0x000fe200000012ff */
[----:B------:R-:W-:Y:S02]  /*3750*/  IMAD.WIDE R68, R95, 0x4, R68 ;  /* 0x000000045f447825 */ /* 0x000fe400078e0244 */
[----:B------:R1:W-:Y:S01]  /*3760*/  STL [R1+0x80], RZ ;  /* 0x000080ff01007387 */ /* 0x0003e20000100800 */
[----:B------:R-:W-:-:S03]  /*3770*/  SHF.R.U64 R10, R97, 0x6, RZ ;  /* 0x00000006610a7819 */ /* 0x000fc600000012ff */
[----:B------:R1:W-:Y:S04]  /*3780*/  STL [R1+0x84], RZ ;  /* 0x000084ff01007387 */ /* 0x0003e80000100800 */
[----:B------:R1:W-:Y:S04]  /*3790*/  STL [R1+0x88], RZ ;  /* 0x000088ff01007387 */ /* 0x0003e80000100800 */
[----:B------:R1:W-:Y:S01]  /*37a0*/  STL [R1+0x8c], RZ ;  /* 0x00008cff01007387 */ /* 0x0003e20000100800 */
[----:B------:R-:W-:-:S03]  /*37b0*/  IMAD.WIDE R70, R95, 0x4, R70 ;  /* 0x000000045f467825 */ /* 0x000fc600078e0246 */
[----:B------:R-:W-:Y:S01]  /*37c0*/  LDGSTS.E [R92+0x1000c], desc[UR16][R66.64], P5 ;  /* 0x1000c000425c7fae */ /* 0x000fe2000a921850 */
[----:B------:R-:W-:-:S03]  /*37d0*/  LOP3.LUT P5, RZ, R9, 0x1, RZ, 0xc0, !PT ;  /* 0x0000000109ff7812 */ /* 0x000fc600078ac0ff */
[----:B------:R1:W-:Y:S04]  /*37e0*/  STL [R1+0x90], RZ ;  /* 0x000090ff01007387 */ /* 0x0003e80000100800 */
[----:B------:R1:W-:Y:S01]  /*37f0*/  STL [R1+0x94], RZ ;  /* 0x000094ff01007387 */ /* 0x0003e20000100800 */
[----:B------:R-:W-:-:S03]  /*3800*/  SHF.R.U64 R9, R97, 0x5, RZ ;  /* 0x0000000561097819 */ /* 0x000fc600000012ff */
        /* <DEDUP_REMOVED lines=14> */
[----:B------:R1:W-:Y:S01]  /*38f0*/  STL [R1+0xb0], RZ ;  /* 0x0000b0ff01007387 */ /* 0x0003e20000100800 */
[----:B------:R-:W-:-:S03]  /*3900*/  SHF.R.U64 R9, R97, 0x3, RZ ;  /* 0x0000000361097819 */ /* 0x000fc600000012ff */
        /* <DEDUP_REMOVED lines=8> */
[----:B------:R-:W-:-:S03]  /*3990*/  SHF.R.U64 R97, R97, 0x1, RZ ;  /* 0x0000000161617819 */ /* 0x000fc600000012ff */
[----:B------:R-:W-:Y:S01]  /*39a0*/  LDGSTS.E [R91+0x1000c], desc[UR16][R74.64], P6 ;  /* 0x1000c0004a5b7fae */ /* 0x000fe2000b121850 */
[----:B------:R-:W-:-:S03]  /*39b0*/  LOP3.LUT P6, RZ, R9, 0x1, RZ, 0xc0, !PT ;  /* 0x0000000109ff7812 */ /* 0x000fc600078cc0ff */
[----:B------:R1:W-:Y:S01]  /*39c0*/  STL [R1+0xc4], RZ ;  /* 0x0000c4ff01007387 */ /* 0x0003e20000100800 */
[----:B------:R-:W-:-:S03]  /*39d0*/  SEL R9, RZ, 0x4, P3 ;  /* 0x00000004ff097807 */ /* 0x000fc60001800000 */
[----:B------:R-:W-:Y:S01]  /*39e0*/  LDGSTS.E [R90+0x10000], desc[UR16][R76.64], P5 ;  /* 0x100000004c5a7fae */ /* 0x000fe2000a921850 */
[----:B------:R-:W-:-:S03]  /*39f0*/  ISETP.GT.AND P5, PT, R114, 0x3f, PT ;  /* 0x0000003f7200780c */ /* 0x000fc60003fa4270 */
[----:B------:R1:W-:Y:S01]  /*3a00*/  STL [R1+0xc8], RZ ;  /* 0x0000c8ff01007387 */ /* 0x0003e20000100800 */
[----:B------:R-:W-:-:S03]  /*3a10*/  LOP3.LUT P3, RZ, R10, 0x1, RZ, 0xc0, !PT ;  /* 0x000000010aff7812 */ /* 0x000fc6000786c0ff */
[----:B------:R1:W-:Y:S01]  /*3a20*/  STL [R1+0xcc], RZ ;  /* 0x0000ccff01007387 */ /* 0x0003e20000100800 */
[----:B------:R-:W-:-:S03]  /*3a30*/  SEL R9, R9, RZ, P5 ;  /* 0x000000ff09097207 */ /* 0x000fc60002800000 */
[----:B------:R1:W-:Y:S04]  /*3a40*/  STL [R1+0xd0], RZ ;  /* 0x0000d0ff01007387 */ /* 0x0003e80000100800 */
[----:B------:R-:W-:Y:S01]  /*3a50*/  LDGSTS.E [R90+0x10004], desc[UR16][R78.64], P0 ;  /* 0x100040004e5a7fae */ /* 0x000fe20008121850 */
[----:B------:R-:W-:-:S03]  /*3a60*/  LOP3.LUT P0, RZ, R97, 0x1, RZ, 0xc0, !PT ;  /* 0x0000000161ff7812 */ /* 0x000fc6000780c0ff */
[----:B------:R1:W-:Y:S04]  /*3a70*/  STL [R1+0xd4], RZ ;  /* 0x0000d4ff01007387 */ /* 0x0003e80000100800 */
[----:B------:R1:W-:Y:S01]  /*3a80*/  STL [R1+0xd8], RZ ;  /* 0x0000d8ff01007387 */ /* 0x0003e20000100800 */
[----:B------:R-:W-:-:S03]  /*3a90*/  IMAD.WIDE R80, R95, 0x4, R80 ;  /* 0x000000045f507825 */ /* 0x000fc600078e0250 */
[----:B------:R1:W-:Y:S01]  /*3aa0*/  STL [R1+0xdc], RZ ;  /* 0x0000dcff01007387 */ /* 0x0003e20000100800 */
[----:B------:R-:W-:-:S03]  /*3ab0*/  IMAD.WIDE R82, R95, 0x4, R82 ;  /* 0x000000045f527825 */ /* 0x000fc600078e0252 */
[----:B------:R1:W-:Y:S01]  /*3ac0*/  STL [R1+0xe0], RZ ;  /* 0x0000e0ff01007387 */ /* 0x0003e20000100800 */
[----:B------:R-:W-:-:S03]  /*3ad0*/  ISETP.NE.U32.AND P5, PT, R9, RZ, PT ;  /* 0x000000ff0900720c */ /* 0x000fc60003fa5070 */
[----:B------:R1:W-:Y:S01]  /*3ae0*/  STL [R1+0xe4], RZ ;  /* 0x0000e4ff01007387 */ /* 0x0003e20000100800 */
[----:B------:R-:W-:-:S03]  /*3af0*/  IMAD.WIDE R84, R95, 0x4, R84 ;  /* 0x000000045f547825 */ /* 0x000fc600078e0254 */
[----:B------:R1:W-:Y:S01]  /*3b00*/  STL [R1+0xe8], RZ ;  /* 0x0000e8ff01007387 */ /* 0x0003e20000100800 */
[----:B------:R-:W-:-:S03]  /*3b10*/  IMAD.WIDE R86, R95, 0x4, R86 ;  /* 0x000000045f567825 */ /* 0x000fc600078e0256 */
[----:B------:R1:W-:Y:S01]  /*3b20*/  STL [R1+0xec], RZ ;  /* 0x0000ecff01007387 */ /* 0x0003e20000100800 */
[----:B------:R-:W-:-:S03]  /*3b30*/  IMAD.WIDE R88, R95, 0x4, R88 ;  /* 0x000000045f587825 */ /* 0x000fc600078e0258 */
[----:B------:R1:W-:Y:S01]  /*3b40*/  STL [R1+0xf0], RZ ;  /* 0x0000f0ff01007387 */ /* 0x0003e20000100800 */
[----:B------:R-:W-:-:S03]  /*3b50*/  IMAD.SHL.U32 R11, R3, 0x20, RZ ;  /* 0x00000020030b7824 */ /* 0x000fc600078e00ff */
[----:B------:R1:W-:Y:S01]  /*3b60*/  STL [R1+0xf4], RZ ;  /* 0x0000f4ff01007387 */ /* 0x0003e20000100800 */
[----:B------:R-:W-:-:S03]  /*3b70*/  IMAD.WIDE R4, R95, 0x4, R4 ;  /* 0x000000045f047825 */ /* 0x000fc600078e0204 */
[----:B------:R1:W-:Y:S04]  /*3b80*/  STL [R1+0xf8], RZ ;  /* 0x0000f8ff01007387 */ /* 0x0003e80000100800 */
[----:B------:R-:W-:Y:S04]  /*3b90*/  LDGSTS.E [R90+0x10008], desc[UR16][R80.64], P4 ;  /* 0x10008000505a7fae */ /* 0x000fe8000a121850 */
[----:B------:R1:W-:Y:S01]  /*3ba0*/  STL [R1+0xfc], RZ ;  /* 0x0000fcff01007387 */ /* 0x0003e20000100800 */
[----:B------:R-:W-:-:S03]  /*3bb0*/  IMAD.WIDE R6, R11, 0x4, R6 ;  /* 0x000000040b067825 */ /* 0x000fc600078e0206 */
[----:B------:R-:W-:Y:S01]  /*3bc0*/  LDGSTS.E [R90+0x1000c], desc[UR16][R82.64], P2 ;  /* 0x1000c000525a7fae */ /* 0x000fe20009121850 */
[----:B------:R-:W-:-:S03]  /*3bd0*/  IMAD.WIDE R16, R11, 0x4, R16 ;  /* 0x000000040b107825 */ /* 0x000fc600078e0210 */
[----:B------:R-:W-:Y:S01]  /*3be0*/  LDGSTS.E [R15+0x10000], desc[UR16][R84.64], P6 ;  /* 0x10000000540f7fae */ /* 0x000fe2000b121850 */
[----:B------:R-:W-:-:S03]  /*3bf0*/  IMAD.WIDE R18, R11, 0x4, R18 ;  /* 0x000000040b127825 */ /* 0x000fc600078e0212 */
[----:B------:R-:W-:Y:S01]  /*3c00*/  LDGSTS.E [R15+0x10004], desc[UR16][R86.64], P3 ;  /* 0x10004000560f7fae */ /* 0x000fe20009921850 */
[----:B------:R-:W-:-:S03]  /*3c10*/  IMAD.WIDE R20, R11, 0x4, R20 ;  /* 0x000000040b147825 */ /* 0x000fc600078e0214 */
[----:B------:R-:W-:Y:S01]  /*3c20*/  LDGSTS.E [R15+0x10008], desc[UR16][R88.64], P0 ;  /* 0x10008000580f7fae */ /* 0x000fe20008121850 */
[----:B------:R-:W-:Y:S01]  /*3c30*/  ISETP.GE.AND P0, PT, R114, 0x20, PT ;  /* 0x000000207200780c */ /* 0x000fe20003f06270 */
[C---:B------:R-:W-:Y:S02]  /*3c40*/  IMAD.WIDE R22, R11.reuse, 0x4, R22 ;  /* 0x000000040b167825 */ /* 0x040fe400078e0216 */
[----:B------:R-:W-:Y:S02]  /*3c50*/  LDGSTS.E [R15+0x1000c], desc[UR16][R4.64], !P1 ;  /* 0x1000c000040f7fae */ /* 0x000fe4000c921850 */
[C---:B------:R-:W-:Y:S02]  /*3c60*/  IMAD.WIDE R24, R11.reuse, 0x4, R24 ;  /* 0x000000040b187825 */ /* 0x040fe400078e0218 */
[----:B------:R-:W0:Y:S02]  /*3c70*/  LDGDEPBAR ;  /* 0x00000000000079af */ /* 0x000e240000000000 */
[----:B------:R-:W-:-:S02]  /*3c80*/  IMAD.WIDE R26, R11, 0x4, R26 ;  /* 0x000000040b1a7825 */ /* 0x000fc400078e021a */
[----:B------:R-:W-:Y:S02]  /*3c90*/  LDGSTS.E [R0+0x34000], desc[UR16][R6.64], P5 ;  /* 0x3400000006007fae */ /* 0x000fe4000a921850 */
[----:B------:R-:W-:Y:S02]  /*3ca0*/  IMAD.WIDE R28, R11, 0x4, R28 ;  /* 0x000000040b1c7825 */ /* 0x000fe400078e021c */
[----:B------:R-:W-:Y:S04]  /*3cb0*/  LDGSTS.E [R0+0x34800], desc[UR16][R16.64], P5 ;  /* 0x3480000010007fae */ /* 0x000fe8000a921850 */
[----:B------:R-:W-:Y:S04]  /*3cc0*/  LDGSTS.E [R0+0x35000], desc[UR16][R18.64], P5 ;  /* 0x3500000012007fae */ /* 0x000fe8000a921850 */
[----:B------:R-:W-:Y:S04]  /*3cd0*/  LDGSTS.E [R0+0x35800], desc[UR16][R20.64], P5 ;  /* 0x3580000014007fae */ /* 0x000fe8000a921850 */
[----:B------:R-:W-:Y:S04]  /*3ce0*/  LDGSTS.E [R0+0x36000], desc[UR16][R22.64], P5 ;  /* 0x3600000016007fae */ /* 0x000fe8000a921850 */
[----:B------:R2:W-:Y:S04]  /*3cf0*/  LDGSTS.E [R0+0x36800], desc[UR16][R24.64], P5 ;  /* 0x3680000018007fae */ /* 0x0005e8000a921850 */
[----:B------:R3:W-:Y:S04]  /*3d00*/  LDGSTS.E [R0+0x37000], desc[UR16][R26.64], P5 ;  /* 0x370000001a007fae */ /* 0x0007e8000a921850 */
[----:B------:R4:W-:Y:S01]  /*3d10*/  LDGSTS.E [R0+0x37800], desc[UR16][R28.64], P5 ;  /* 0x378000001c007fae */ /* 0x0009e2000a921850 */
[----:B------:R-:W-:-:S03]  /*3d20*/  CS2R R30, SRZ ;  /* 0x00000000001e7805 */ /* 0x000fc6000001ff00 */
[----:B------:R-:W0:Y:S01]  /*3d30*/  LDGDEPBAR ;  /* 0x00000000000079af */ /* 0x000e220000000000 */
[----:B--2---:R-:W-:Y:S02]  /*3d40*/  CS2R R24, SRZ ;  /* 0x0000000000187805 */ /* 0x004fe4000001ff00 */
[----:B------:R-:W-:Y:S02]  /*3d50*/  CS2R R32, SRZ ;  /* 0x0000000000207805 */ /* 0x000fe4000001ff00 */
[----:B------:R-:W-:Y:S02]  /*3d60*/  CS2R R34, SRZ ;  /* 0x0000000000227805 */ /* 0x000fe4000001ff00 */
[----:B---3--:R-:W-:Y:S02]  /*3d70*/  CS2R R26, SRZ ;  /* 0x00000000001a7805 */ /* 0x008fe4000001ff00 */
[----:B------:R-:W-:Y:S02]  /*3d80*/  CS2R R36, SRZ ;  /* 0x0000000000247805 */ /* 0x000fe4000001ff00 */
[----:B------:R-:W-:-:S02]  /*3d90*/  CS2R R38, SRZ ;  /* 0x0000000000267805 */ /* 0x000fc4000001ff00 */
[----:B------:R-:W-:Y:S02]  /*3da0*/  CS2R R40, SRZ ;  /* 0x0000000000287805 */ /* 0x000fe4000001ff00 */
[----:B----4-:R-:W-:Y:S02]  /*3db0*/  CS2R R28, SRZ ;  /* 0x00000000001c7805 */ /* 0x010fe4000001ff00 */
[----:B------:R-:W-:Y:S02]  /*3dc0*/  CS2R R42, SRZ ;  /* 0x00000000002a7805 */ /* 0x000fe4000001ff00 */
[----:B------:R-:W-:Y:S02]  /*3dd0*/  CS2R R44, SRZ ;  /* 0x00000000002c7805 */ /* 0x000fe4000001ff00 */
[----:B------:R-:W-:Y:S02]  /*3de0*/  CS2R R46, SRZ ;  /* 0x00000000002e7805 */ /* 0x000fe4000001ff00 */
[----:B------:R-:W-:-:S02]  /*3df0*/  CS2R R48, SRZ ;  /* 0x0000000000307805 */ /* 0x000fc4000001ff00 */
[----:B------:R-:W-:Y:S02]  /*3e00*/  CS2R R50, SRZ ;  /* 0x0000000000327805 */ /* 0x000fe4000001ff00 */
[----:B------:R-:W-:Y:S02]  /*3e10*/  CS2R R52, SRZ ;  /* 0x0000000000347805 */ /* 0x000fe4000001ff00 */
        /* <DEDUP_REMOVED lines=16> */
[----:B------:R-:W-:Y:S01]  /*3f20*/  CS2R R86, SRZ ;  /* 0x0000000000567805 */ /* 0x000fe2000001ff00 */
[----:B-1----:R-:W-:Y:S06]  /*3f30*/  @!P0 BRA `(.L_x_0) ;  /* 0x0000003000ac8947 */ /* 0x002fec0003800000 */
[----:B------:R-:W2:Y:S01]  /*3f40*/  LDL R116, [R1+0x100] ;  /* 0x0001000001747983 */ /* 0x000ea20000100800 */
[----:B------:R-:W-:Y:S02]  /*3f50*/  SHF.R.S32.HI R3, RZ, 0x1f, R2 ;  /* 0x0000001fff037819 */ /* 0x000fe40000011402 */
[----:B------:R-:W-:Y:S01]  /*3f60*/  SHF.R.S32.HI R10, RZ, 0x1f, R11 ;  /* 0x0000001fff0a7819 */ /* 0x000fe2000001140b */
[----:B------:R-:W-:Y:S04]  /*3f70*/  STL [R1+0x198], R98 ;  /* 0x0001986201007387 */ /* 0x000fe80000100800 */
[----:B------:R-:W-:Y:S04]  /*3f80*/  STL [R1+0x194], R14 ;  /* 0x0001940e01007387 */ /* 0x000fe80000100800 */
[----:B------:R-:W-:Y:S04]  /*3f90*/  STL [R1+0x190], R12 ;  /* 0x0001900c01007387 */ /* 0x000fe80000100800 */
[----:B-----5:R-:W-:Y:S01]  /*3fa0*/  STL [R1+0x18c], R8 ;  /* 0x00018c0801007387 */ /* 0x020fe20000100800 */
[----:B------:R-:W1:Y:S01]  /*3fb0*/  S2R R115, SR_TID.X ;  /* 0x0000000000737919 */ /* 0x000e620000002100 */
[----:B--2---:R-:W-:-:S04]  /*3fc0*/  SHF.R.S32.HI R0, RZ, 0x1f, R116 ;  /* 0x0000001fff007819 */ /* 0x004fc80000011474 */
[----:B------:R-:W-:Y:S02]  /*3fd0*/  SHF.L.U64.HI R4, R116, 0x2, R0 ;  /* 0x0000000274047819 */ /* 0x000fe40000010200 */
[----:B------:R-:W2:Y:S01]  /*3fe0*/  LDL R116, [R1+0x108] ;  /* 0x0001080001747983 */ /* 0x000ea20000100800 */
[C---:B------:R-:W-:Y:S01]  /*3ff0*/  IMAD.SHL.U32 R94, R11.reuse, 0x8, RZ ;  /* 0x000000080b5e7824 */ /* 0x040fe200078e00ff */
[----:B------:R-:W-:Y:S02]  /*4000*/  SHF.L.U64.HI R0, R2, 0x2, R3 ;  /* 0x0000000202007819 */ /* 0x000fe40000010203 */
[----:B------:R-:W-:Y:S02]  /*4010*/  SHF.R.S32.HI R3, RZ, 0x1f, R118 ;  /* 0x0000001fff037819 */ /* 0x000fe40000011476 */
[----:B-1----:R-:W-:Y:S02]  /*4020*/  SHF.R.U32.HI R2, RZ, 0x5, R115 ;  /* 0x00000005ff027819 */ /* 0x002fe40000011673 */
[----:B------:R-:W-:-:S02]  /*4030*/  SHF.L.U64.HI R6, R11, 0x3, R10 ;  /* 0x000000030b067819 */ /* 0x000fc4000001020a */
[----:B------:R-:W-:Y:S01]  /*4040*/  LEA R16, P0, R118, R94, 0x2 ;  /* 0x0000005e76107211 */ /* 0x000fe200078010ff */
[----:B------:R1:W-:Y:S01]  /*4050*/  STL [R1+0x144], R0 ;  /* 0x0001440001007387 */ /* 0x0003e20000100800 */
[----:B------:R-:W-:Y:S02]  /*4060*/  R2UR UR15, R2 ;  /* 0x00000000020f72ca */ /* 0x000fe400000e0000 */
[----:B------:R-:W-:Y:S02]  /*4070*/  LEA.HI.X R15, R118, R6, R3, 0x2, P0 ;  /* 0x00000006760f7211 */ /* 0x000fe400000f1403 */
[----:B------:R-:W-:Y:S02]  /*4080*/  SHF.R.S32.HI R2, RZ, 0x1f, R119 ;  /* 0x0000001fff027819 */ /* 0x000fe40000011477 */
[----:B------:R-:W-:Y:S02]  /*4090*/  LEA R18, P0, R119, R94, 0x2 ;  /* 0x0000005e77127211 */ /* 0x000fe400078010ff */
[----:B-1----:R-:W-:-:S02]  /*40a0*/  SHF.R.S32.HI R0, RZ, 0x1f, R117 ;  /* 0x0000001fff007819 */ /* 0x002fc40000011475 */
[----:B------:R-:W-:Y:S02]  /*40b0*/  SHF.R.S32.HI R3, RZ, 0x1f, R122 ;  /* 0x0000001fff037819 */ /* 0x000fe4000001147a */
[----:B------:R-:W-:Y:S02]  /*40c0*/  SHF.L.U64.HI R9, R117, 0x2, R0 ;  /* 0x0000000275097819 */ /* 0x000fe40000010200 */
[----:B------:R-:W-:Y:S02]  /*40d0*/  SHF.R.S32.HI R0, RZ, 0x1f, R121 ;  /* 0x0000001fff007819 */ /* 0x000fe40000011479 */
[-C--:B------:R-:W-:Y:S02]  /*40e0*/  LEA R22, P2, R121, R94.reuse, 0x2 ;  /* 0x0000005e79167211 */ /* 0x080fe400078410ff */
[----:B------:R-:W-:Y:S02]  /*40f0*/  LEA R88, P3, R122, R94, 0x2 ;  /* 0x0000005e7a587211 */ /* 0x000fe400078610ff */
[----:B------:R-:W-:-:S02]  /*4100*/  LEA.HI.X R17, R119, R6, R2, 0x2, P0 ;  /* 0x0000000677117211 */ /* 0x000fc400000f1402 */
[----:B------:R-:W-:Y:S02]  /*4110*/  SHF.R.S32.HI R5, RZ, 0x1f, R120 ;  /* 0x0000001fff057819 */ /* 0x000fe40000011478 */
[-C--:B------:R-:W-:Y:S02]  /*4120*/  LEA R20, P1, R120, R94.reuse, 0x2 ;  /* 0x0000005e78147211 */ /* 0x080fe400078210ff */
[----:B------:R-:W-:Y:S02]  /*4130*/  SHF.R.S32.HI R2, RZ, 0x1f, R123 ;  /* 0x0000001fff027819 */ /* 0x000fe4000001147b */
[----:B------:R-:W-:Y:S02]  /*4140*/  LEA R90, P0, R123, R94, 0x2 ;  /* 0x0000005e7b5a7211 */ /* 0x000fe400078010ff */
[-C--:B------:R-:W-:Y:S02]  /*4150*/  LEA.HI.X R21, R121, R6.reuse, R0, 0x2, P2 ;  /* 0x0000000679157211 */ /* 0x080fe400010f1400 */
[----:B------:R-:W-:-:S02]  /*4160*/  LEA.HI.X R23, R122, R6, R3, 0x2, P3 ;  /* 0x000000067a177211 */ /* 0x000fc400018f1403 */
[----:B------:R-:W-:Y:S02]  /*4170*/  SHF.R.S32.HI R97, RZ, 0x1f, R114 ;  /* 0x0000001fff617819 */ /* 0x000fe40000011472 */
[----:B------:R-:W-:Y:S02]  /*4180*/  LEA.HI.X R5, R120, R6, R5, 0x2, P1 ;  /* 0x0000000678057211 */ /* 0x000fe400008f1405 */
[----:B------:R-:W-:Y:S02]  /*4190*/  SHF.R.S32.HI R3, RZ, 0x1f, R124 ;  /* 0x0000001fff037819 */ /* 0x000fe4000001147c */
[----:B------:R-:W-:Y:S02]  /*41a0*/  LEA R92, P2, R124, R94, 0x2 ;  /* 0x0000005e7c5c7211 */ /* 0x000fe400078410ff */
[----:B------:R-:W-:Y:S02]  /*41b0*/  LEA.HI.X R89, R123, R6, R2, 0x2, P0 ;  /* 0x000000067b597211 */ /* 0x000fe400000f1402 */
[----:B------:R-:W-:-:S02]  /*41c0*/  LEA.HI R97, R97, R114, RZ, 0x5 ;  /* 0x0000007261617211 */ /* 0x000fc400078f28ff */
[----:B------:R-:W-:Y:S02]  /*41d0*/  LEA.HI.X R91, R124, R6, R3, 0x2, P2 ;  /* 0x000000067c5b7211 */ /* 0x000fe400010f1403 */
[----:B------:R-:W-:Y:S02]  /*41e0*/  SHF.R.S32.HI R0, RZ, 0x1f, R125 ;  /* 0x0000001fff007819 */ /* 0x000fe4000001147d */
[C---:B------:R-:W-:Y:S02]  /*41f0*/  LEA R94, P3, R125.reuse, R94, 0x2 ;  /* 0x0000005e7d5e7211 */ /* 0x040fe400078610ff */
[----:B------:R-:W-:Y:S01]  /*4200*/  IADD3 R16, P2, R16, UR4, RZ ;  /* 0x0000000410107c10 */ /* 0x000fe2000ff5e0ff */
[----:B------:R-:W-:Y:S01]  /*4210*/  STL [R1+0x19c], R9 ;  /* 0x00019c0901007387 */ /* 0x000fe20000100800 */
[----:B------:R-:W-:Y:S02]  /*4220*/  IADD3 R18, P6, R18, UR4, RZ ;  /* 0x0000000412127c10 */ /* 0x000fe4000ffde0ff */
[----:B------:R-:W-:Y:S01]  /*4230*/  IADD3 R20, P5, R20, UR4, RZ ;  /* 0x0000000414147c10 */ /* 0x000fe2000ffbe0ff */
[----:B------:R-:W-:Y:S01]  /*4240*/  STL [R1+0x1a0], R97 ;  /* 0x0001a06101007387 */ /* 0x000fe20000100800 */
[----:B------:R-:W-:-:S02]  /*4250*/  LEA.HI.X R0, R125, R6, R0, 0x2, P3 ;  /* 0x000000067d007211 */ /* 0x000fc400018f1400 */
[----:B------:R-:W-:Y:S02]  /*4260*/  IADD3 R22, P4, R22, UR4, RZ ;  /* 0x0000000416167c10 */ /* 0x000fe4000ff9e0ff */
[----:B------:R-:W-:Y:S02]  /*4270*/  IADD3 R88, P3, R88, UR4, RZ ;  /* 0x0000000458587c10 */ /* 0x000fe4000ff7e0ff */
[----:B------:R-:W-:Y:S02]  /*4280*/  IADD3.X R15, R15, UR5, RZ, P2, !PT ;  /* 0x000000050f0f7c10 */ /* 0x000fe400097fe4ff */
[----:B--2---:R-:W-:-:S04]  /*4290*/  LEA R2, P1, R95, R116, 0x3 ;  /* 0x000000745f027211 */ /* 0x004fc800078218ff */
[----:B------:R-:W-:-:S05]  /*42a0*/  IADD3 R3, P0, R2, UR6, RZ ;  /* 0x0000000602037c10 */ /* 0x000fca000ff1e0ff */
[----:B------:R-:W-:Y:S04]  /*42b0*/  STL [R1+0x1a4], R3 ;  /* 0x0001a40301007387 */ /* 0x000fe80000100800 */
[----:B------:R-:W-:Y:S04]  /*42c0*/  STL [R1+0x1a8], R16 ;  /* 0x0001a81001007387 */ /* 0x000fe80000100800 */
[----:B------:R-:W-:Y:S04]  /*42d0*/  STL [R1+0x1ac], R18 ;  /* 0x0001ac1201007387 */ /* 0x000fe80000100800 */
[----:B------:R-:W-:Y:S04]  /*42e0*/  STL [R1+0x1b0], R20 ;  /* 0x0001b01401007387 */ /* 0x000fe80000100800 */
[----:B------:R1:W-:Y:S04]  /*42f0*/  STL [R1+0x1b4], R22 ;  /* 0x0001b41601007387 */ /* 0x0003e80000100800 */
[----:B------:R2:W-:Y:S04]  /*4300*/  STL [R1+0x1b8], R88 ;  /* 0x0001b85801007387 */ /* 0x0005e80000100800 */
[----:B------:R3:W-:Y:S04]  /*4310*/  STL [R1+0x1bc], R15 ;  /* 0x0001bc0f01007387 */ /* 0x0007e80000100800 */
[----:B-1----:R-:W4:Y:S04]  /*4320*/  LDL R22, [R1+0x150] ;  /* 0x0001500001167983 */ /* 0x002f280000100800 */
[----:B--2---:R-:W2:Y:S04]  /*4330*/  LDL R88, [R1+0x14c] ;  /* 0x00014c0001587983 */ /* 0x004ea80000100800 */
[----:B---3--:R-:W3:Y:S04]  /*4340*/  LDL R15, [R1+0x148] ;  /* 0x00014800010f7983 */ /* 0x008ee80000100800 */
[----:B------:R-:W3:Y:S04]  /*4350*/  LDL R20, [R1+0x154] ;  /* 0x0001540001147983 */ /* 0x000ee80000100800 */
[----:B------:R-:W3:Y:S04]  /*4360*/  LDL R18, [R1+0x158] ;  /* 0x0001580001127983 */ /* 0x000ee80000100800 */
[----:B------:R-:W3:Y:S04]  /*4370*/  LDL R16, [R1+0x15c] ;  /* 0x00015c0001107983 */ /* 0x000ee80000100800 */
[----:B------:R-:W3:Y:S04]  /*4380*/  LDL R3, [R1+0x160] ;  /* 0x0001600001037983 */ /* 0x000ee80000100800 */
[----:B------:R-:W3:Y:S01]  /*4390*/  LDL R97, [R1+0x164] ;  /* 0x0001640001617983 */ /* 0x000ee20000100800 */
[----:B------:R-:W-:-:S02]  /*43a0*/  IADD3.X R19, R5, UR5, RZ, P5, !PT ;  /* 0x0000000505137c10 */ /* 0x000fc4000affe4ff */
[----:B------:R-:W-:Y:S01]  /*43b0*/  IADD3 R94, P5, R94, UR4, RZ ;  /* 0x000000045e5e7c10 */ /* 0x000fe2000ffbe0ff */
[----:B------:R-:W3:Y:S03]  /*43c0*/  LDL R9, [R1+0x168] ;  /* 0x0001680001097983 */ /* 0x000ee60000100800 */
[----:B------:R-:W-:Y:S01]  /*43d0*/  IADD3.X R93, R0, UR5, RZ, P5, !PT ;  /* 0x00000005005d7c10 */ /* 0x000fe2000affe4ff */
[----:B------:R-:W3:Y:S04]  /*43e0*/  LDL R98, [R1+0x16c] ;  /* 0x00016c0001627983 */ /* 0x000ee80000100800 */
[----:B------:R1:W5:Y:S04]  /*43f0*/  LDL R0, [R1+0x104] ;  /* 0x0001040001007983 */ /* 0x0003680000100800 */
[----:B------:R-:W3:Y:S04]  /*4400*/  LDL R14, [R1+0x170] ;  /* 0x00017000010e7983 */ /* 0x000ee80000100800 */
[----:B------:R-:W3:Y:S04]  /*4410*/  LDL R12, [R1+0x174] ;  /* 0x00017400010c7983 */ /* 0x000ee80000100800 */
[----:B------:R-:W3:Y:S04]  /*4420*/  LDL R8, [R1+0x178] ;  /* 0x0001780001087983 */ /* 0x000ee80000100800 */
[----:B------:R-:W3:Y:S04]  /*4430*/  LDL R87, [R1+0x17c] ;  /* 0x00017c0001577983 */ /* 0x000ee80000100800 */
[----:B------:R-:W-:Y:S04]  /*4440*/  STL [R1], RZ ;  /* 0x000000ff01007387 */ /* 0x000fe80000100800 */
[----:B------:R-:W-:Y:S04]  /*4450*/  STL [R1+0x4], RZ ;  /* 0x000004ff01007387 */ /* 0x000fe80000100800 */
        /* <DEDUP_REMOVED lines=47> */
[----:B------:R-:W-:Y:S01]  /*4750*/  STL [R1+0xc4], RZ ;  /* 0x0000c4ff01007387 */ /* 0x000fe20000100800 */
[----:B------:R-:W-:-:S03]  /*4760*/  SHF.R.S32.HI R115, RZ, 0x1f, R95 ;  /* 0x0000001fff737819 */ /* 0x000fc6000001145f */
[----:B------:R-:W-:Y:S04]  /*4770*/  STL [R1+0xc8], RZ ;  /* 0x0000c8ff01007387 */ /* 0x000fe80000100800 */
[----:B------:R-:W-:Y:S04]  /*4780*/  STL [R1+0xcc], RZ ;  /* 0x0000ccff01007387 */ /* 0x000fe80000100800 */
[----:B------:R-:W-:Y:S01]  /*4790*/  STL [R1+0xd0], RZ ;  /* 0x0000d0ff01007387 */ /* 0x000fe20000100800 */
[----:B------:R-:W-:-:S03]  /*47a0*/  SHF.R.S32.HI R5, RZ, 0x1f, R112 ;  /* 0x0000001fff057819 */ /* 0x000fc60000011470 */
[----:B------:R-:W-:Y:S01]  /*47b0*/  STL [R1+0xd4], RZ ;  /* 0x0000d4ff01007387 */ /* 0x000fe20000100800 */
[----:B------:R-:W-:-:S03]  /*47c0*/  LEA.HI.X R2, R95, R4, R115, 0x3, P1 ;  /* 0x000000045f027211 */ /* 0x000fc600008f1c73 */
[----:B------:R-:W-:Y:S01]  /*47d0*/  STL [R1+0xd8], RZ ;  /* 0x0000d8ff01007387 */ /* 0x000fe20000100800 */
[----:B------:R-:W-:-:S03]  /*47e0*/  SHF.R.S32.HI R4, RZ, 0x1f, R101 ;  /* 0x0000001fff047819 */ /* 0x000fc60000011465 */
[----:B------:R-:W-:Y:S01]  /*47f0*/  STL [R1+0xdc], RZ ;  /* 0x0000dcff01007387 */ /* 0x000fe20000100800 */
[----:B------:R-:W-:-:S03]  /*4800*/  SHF.R.S32.HI R6, RZ, 0x1f, R113 ;  /* 0x0000001fff067819 */ /* 0x000fc60000011471 */
[----:B------:R-:W-:Y:S01]  /*4810*/  STL [R1+0xe0], RZ ;  /* 0x0000e0ff01007387 */ /* 0x000fe20000100800 */
[----:B------:R-:W-:-:S03]  /*4820*/  SHF.L.U64.HI R5, R112, 0x2, R5 ;  /* 0x0000000270057819 */ /* 0x000fc60000010205 */
[----:B------:R-:W-:Y:S04]  /*4830*/  STL [R1+0xe4], RZ ;  /* 0x0000e4ff01007387 */ /* 0x000fe80000100800 */
[----:B------:R-:W-:Y:S01]  /*4840*/  STL [R1+0xe8], RZ ;  /* 0x0000e8ff01007387 */ /* 0x000fe20000100800 */
[----:B------:R-:W-:-:S03]  /*4850*/  SHF.L.U64.HI R4, R101, 0x2, R4 ;  /* 0x0000000265047819 */ /* 0x000fc60000010204 */
[----:B------:R-:W-:Y:S01]  /*4860*/  STL [R1+0xec], RZ ;  /* 0x0000ecff01007387 */ /* 0x000fe20000100800 */
[----:B------:R-:W-:-:S03]  /*4870*/  SHF.L.U64.HI R4, R113, 0x2, R6 ;  /* 0x0000000271047819 */ /* 0x000fc60000010206 */
[----:B------:R-:W-:Y:S01]  /*4880*/  STL [R1+0xf0], RZ ;  /* 0x0000f0ff01007387 */ /* 0x000fe20000100800 */
[----:B----4-:R-:W-:Y:S02]  /*4890*/  SHF.R.S32.HI R73, RZ, 0x1f, R22 ;  /* 0x0000001fff497819 */ /* 0x010fe40000011416 */
[----:B--2---:R-:W-:Y:S02]  /*48a0*/  SHF.R.S32.HI R72, RZ, 0x1f, R88 ;  /* 0x0000001fff487819 */ /* 0x004fe40000011458 */
[----:B---3--:R-:W-:Y:S01]  /*48b0*/  SHF.R.S32.HI R7, RZ, 0x1f, R15 ;  /* 0x0000001fff077819 */ /* 0x008fe2000001140f */
[----:B------:R-:W-:Y:S03]  /*48c0*/  STL [R1+0xf4], RZ ;  /* 0x0000f4ff01007387 */ /* 0x000fe60000100800 */
[----:B------:R-:W-:Y:S01]  /*48d0*/  SHF.L.U64.HI R5, R15, 0x2, R7 ;  /* 0x000000020f057819 */ /* 0x000fe20000010207 */
[----:B------:R-:W-:Y:S01]  /*48e0*/  STL [R1+0xf8], RZ ;  /* 0x0000f8ff01007387 */ /* 0x000fe20000100800 */
[----:B------:R-:W-:-:S03]  /*48f0*/  SHF.L.U64.HI R4, R88, 0x2, R72 ;  /* 0x0000000258047819 */ /* 0x000fc60000010248 */
[----:B------:R-:W-:Y:S01]  /*4900*/  STL [R1+0xfc], RZ ;  /* 0x0000fcff01007387 */ /* 0x000fe20000100800 */
[----:B------:R-:W-:-:S03]  /*4910*/  SHF.R.S32.HI R74, RZ, 0x1f, R20 ;  /* 0x0000001fff4a7819 */ /* 0x000fc60000011414 */
[----:B------:R1:W5:Y:S01]  /*4920*/  LDL.LU R15, [R1+0x1bc] ;  /* 0x0001bc00010f7983 */ /* 0x0003620000300800 */
[----:B------:R-:W-:-:S03]  /*4930*/  SHF.R.S32.HI R75, RZ, 0x1f, R18 ;  /* 0x0000001fff4b7819 */ /* 0x000fc60000011412 */
[----:B------:R1:W5:Y:S04]  /*4940*/  LDL.LU R88, [R1+0x1b8] ;  /* 0x0001b80001587983 */ /* 0x0003680000300800 */
[----:B------:R2:W-:Y:S01]  /*4950*/  STL [R1+0x10c], R5 ;  /* 0x00010c0501007387 */ /* 0x0005e20000100800 */
[----:B------:R-:W-:Y:S02]  /*4960*/  SHF.R.S32.HI R77, RZ, 0x1f, R16 ;  /* 0x0000001fff4d7819 */ /* 0x000fe40000011410 */
[----:B------:R-:W-:Y:S02]  /*4970*/  SHF.L.U64.HI R6, R18, 0x2, R75 ;  /* 0x0000000212067819 */ /* 0x000fe4000001024b */
[----:B------:R-:W-:Y:S02]  /*4980*/  SHF.R.S32.HI R76, RZ, 0x1f, R102 ;  /* 0x0000001fff4c7819 */ /* 0x000fe40000011466 */
[----:B--2---:R-:W-:-:S02]  /*4990*/  SHF.L.U64.HI R5, R22, 0x2, R73 ;  /* 0x0000000216057819 */ /* 0x004fc40000010249 */
[----:B------:R1:W5:Y:S04]  /*49a0*/  LDL.LU R22, [R1+0x1b4] ;  /* 0x0001b40001167983 */ /* 0x0003680000300800 */
[----:B------:R2:W-:Y:S01]  /*49b0*/  STL [R1+0x110], R4 ;  /* 0x0001100401007387 */ /* 0x0005e20000100800 */
[----:B------:R-:W-:Y:S02]  /*49c0*/  SHF.R.S32.HI R78, RZ, 0x1f, R3 ;  /* 0x0000001fff4e7819 */ /* 0x000fe40000011403 */
[----:B------:R-:W-:Y:S02]  /*49d0*/  SHF.R.S32.HI R79, RZ, 0x1f, R97 ;  /* 0x0000001fff4f7819 */ /* 0x000fe40000011461 */
[----:B--2---:R-:W-:Y:S02]  /*49e0*/  SHF.L.U64.HI R4, R20, 0x2, R74 ;  /* 0x0000000214047819 */ /* 0x004fe4000001024a */
[----:B------:R1:W5:Y:S04]  /*49f0*/  LDL.LU R20, [R1+0x1b0] ;  /* 0x0001b00001147983 */ /* 0x0003680000300800 */
[----:B------:R2:W-:Y:S04]  /*4a00*/  STL [R1+0x114], R5 ;  /* 0x0001140501007387 */ /* 0x0005e80000100800 */
[----:B------:R1:W5:Y:S04]  /*4a10*/  LDL.LU R18, [R1+0x1ac] ;  /* 0x0001ac0001127983 */ /* 0x0003680000300800 */
[----:B------:R3:W-:Y:S01]  /*4a20*/  STL [R1+0x118], R4 ;  /* 0x0001180401007387 */ /* 0x0007e20000100800 */
[----:B--2---:R-:W-:-:S03]  /*4a30*/  SHF.L.U64.HI R5, R16, 0x2, R77 ;  /* 0x0000000210057819 */ /* 0x004fc6000001024d */
[----:B------:R-:W-:Y:S04]  /*4a40*/  STL [R1+0x11c], R6 ;  /* 0x00011c0601007387 */ /* 0x000fe80000100800 */
[----:B------:R1:W5:Y:S01]  /*4a50*/  LDL.LU R16, [R1+0x1a8] ;  /* 0x0001a80001107983 */ /* 0x0003620000300800 */
[----:B---3--:R-:W-:Y:S02]  /*4a60*/  SHF.L.U64.HI R4, R102, 0x2, R76 ;  /* 0x0000000266047819 */ /* 0x008fe4000001024c */
[----:B------:R-:W-:Y:S02]  /*4a70*/  SHF.L.U64.HI R4, R3, 0x2, R78 ;  /* 0x0000000203047819 */ /* 0x000fe4000001024e */
[----:B------:R1:W5:Y:S04]  /*4a80*/  LDL.LU R3, [R1+0x1a4] ;  /* 0x0001a40001037983 */ /* 0x0003680000300800 */
[----:B------:R2:W-:Y:S02]  /*4a90*/  STL [R1+0x120], R5 ;  /* 0x0001200501007387 */ /* 0x0005e40000100800 */
[----:B--2---:R-:W-:-:S02]  /*4aa0*/  SHF.L.U64.HI R5, R97, 0x2, R79 ;  /* 0x0000000261057819 */ /* 0x004fc4000001024f */
[----:B------:R-:W2:Y:S01]  /*4ab0*/  LDL.LU R97, [R1+0x1a0] ;  /* 0x0001a00001617983 */ /* 0x000ea20000300800 */
[----:B------:R-:W-:Y:S02]  /*4ac0*/  SHF.R.S32.HI R80, RZ, 0x1f, R9 ;  /* 0x0000001fff507819 */ /* 0x000fe40000011409 */
[----:B------:R-:W-:Y:S01]  /*4ad0*/  SHF.R.S32.HI R81, RZ, 0x1f, R98 ;  /* 0x0000001fff517819 */ /* 0x000fe20000011462 */
[----:B------:R3:W-:Y:S01]  /*4ae0*/  STL [R1+0x124], R4 ;  /* 0x0001240401007387 */ /* 0x0007e20000100800 */
[----:B------:R-:W-:Y:S02]  /*4af0*/  SHF.R.S32.HI R82, RZ, 0x1f, R14 ;  /* 0x0000001fff527819 */ /* 0x000fe4000001140e */
[----:B------:R-:W-:Y:S02]  /*4b00*/  SHF.R.S32.HI R83, RZ, 0x1f, R12 ;  /* 0x0000001fff537819 */ /* 0x000fe4000001140c */
[----:B---3--:R-:W-:Y:S02]  /*4b10*/  SHF.L.U64.HI R4, R9, 0x2, R80 ;  /* 0x0000000209047819 */ /* 0x008fe40000010250 */
[----:B------:R1:W5:Y:S04]  /*4b20*/  LDL.LU R9, [R1+0x19c] ;  /* 0x00019c0001097983 */ /* 0x0003680000300800 */
[----:B------:R3:W-:Y:S01]  /*4b30*/  STL [R1+0x128], R5 ;  /* 0x0001280501007387 */ /* 0x0007e20000100800 */
[----:B------:R-:W-:-:S02]  /*4b40*/  SHF.R.S32.HI R84, RZ, 0x1f, R96 ;  /* 0x0000001fff547819 */ /* 0x000fc40000011460 */
[----:B------:R-:W-:Y:S02]  /*4b50*/  SHF.R.S32.HI R85, RZ, 0x1f, R8 ;  /* 0x0000001fff557819 */ /* 0x000fe40000011408 */
[----:B---3--:R-:W-:Y:S02]  /*4b60*/  SHF.L.U64.HI R5, R98, 0x2, R81 ;  /* 0x0000000262057819 */ /* 0x008fe40000010251 */
[----:B------:R1:W5:Y:S04]  /*4b70*/  LDL.LU R98, [R1+0x198] ;  /* 0x0001980001627983 */ /* 0x0003680000300800 */
[----:B------:R3:W-:Y:S01]  /*4b80*/  STL [R1+0x12c], R4 ;  /* 0x00012c0401007387 */ /* 0x0007e20000100800 */
[----:B------:R-:W-:Y:S02]  /*4b90*/  SHF.R.S32.HI R86, RZ, 0x1f, R87 ;  /* 0x0000001fff567819 */ /* 0x000fe40000011457 */
[----:B------:R-:W-:-:S02]  /*4ba0*/  SHF.L.U64.HI R6, R12, 0x2, R83 ;  /* 0x000000020c067819 */ /* 0x000fc40000010253 */
[----:B---3--:R-:W-:Y:S02]  /*4bb0*/  SHF.L.U64.HI R4, R14, 0x2, R82 ;  /* 0x000000020e047819 */ /* 0x008fe40000010252 */
[----:B------:R1:W5:Y:S04]  /*4bc0*/  LDL.LU R14, [R1+0x194] ;  /* 0x00019400010e7983 */ /* 0x0003680000300800 */
[----:B------:R3:W-:Y:S04]  /*4bd0*/  STL [R1+0x130], R5 ;  /* 0x0001300501007387 */ /* 0x0007e80000100800 */
[----:B------:R1:W5:Y:S01]  /*4be0*/  LDL.LU R12, [R1+0x190] ;  /* 0x00019000010c7983 */ /* 0x0003620000300800 */
[----:B------:R-:W-:-:S03]  /*4bf0*/  IADD3.X R17, R17, UR5, RZ, P6, !PT ;  /* 0x0000000511117c10 */ /* 0x000fc6000b7fe4ff */
[----:B------:R4:W-:Y:S01]  /*4c00*/  STL [R1+0x134], R4 ;  /* 0x0001340401007387 */ /* 0x0009e20000100800 */
[----:B---3--:R-:W-:Y:S02]  /*4c10*/  SHF.L.U64.HI R5, R8, 0x2, R85 ;  /* 0x0000000208057819 */ /* 0x008fe40000010255 */
[----:B------:R-:W-:Y:S01]  /*4c20*/  IADD3 R90, P2, R90, UR4, RZ ;  /* 0x000000045a5a7c10 */ /* 0x000fe2000ff5e0ff */
[----:B------:R-:W-:Y:S01]  /*4c30*/  STL [R1+0x138], R6 ;  /* 0x0001380601007387 */ /* 0x000fe20000100800 */
[----:B------:R-:W-:Y:S02]  /*4c40*/  IADD3 R92, P6, R92, UR4, RZ ;  /* 0x000000045c5c7c10 */ /* 0x000fe4000ffde0ff */
[----:B------:R-:W-:Y:S01]  /*4c50*/  SHF.R.S32.HI R114, RZ, 0x1f, R103 ;  /* 0x0000001fff727819 */ /* 0x000fe20000011467 */
[----:B------:R1:W5:Y:S01]  /*4c60*/  LDL.LU R8, [R1+0x18c] ;  /* 0x00018c0001087983 */ /* 0x0003620000300800 */
[----:B----4-:R-:W-:Y:S02]  /*4c70*/  SHF.L.U64.HI R4, R96, 0x2, R84 ;  /* 0x0000000260047819 */ /* 0x010fe40000010254 */
[----:B------:R-:W-:-:S02]  /*4c80*/  SHF.L.U64.HI R4, R87, 0x2, R86 ;  /* 0x0000000257047819 */ /* 0x000fc40000010256 */
[----:B------:R-:W-:Y:S02]  /*4c90*/  SHF.R.S32.HI R116, RZ, 0x1f, R104 ;  /* 0x0000001fff747819 */ /* 0x000fe40000011468 */
[----:B------:R-:W-:Y:S02]  /*4ca0*/  SHF.R.S32.HI R117, RZ, 0x1f, R105 ;  /* 0x0000001fff757819 */ /* 0x000fe40000011469 */
[----:B------:R-:W-:Y:S02]  /*4cb0*/  SHF.R.S32.HI R118, RZ, 0x1f, R99 ;  /* 0x0000001fff767819 */ /* 0x000fe40000011463 */
[----:B------:R-:W-:Y:S02]  /*4cc0*/  SHF.R.S32.HI R119, RZ, 0x1f, R106 ;  /* 0x0000001fff777819 */ /* 0x000fe4000001146a */
[----:B------:R-:W-:Y:S02]  /*4cd0*/  SHF.R.S32.HI R120, RZ, 0x1f, R107 ;  /* 0x0000001fff787819 */ /* 0x000fe4000001146b */
[----:B------:R-:W-:-:S02]  /*4ce0*/  SHF.R.S32.HI R121, RZ, 0x1f, R108 ;  /* 0x0000001fff797819 */ /* 0x000fc4000001146c */
[----:B------:R-:W-:Y:S02]  /*4cf0*/  SHF.R.S32.HI R122, RZ, 0x1f, R100 ;  /* 0x0000001fff7a7819 */ /* 0x000fe40000011464 */
[----:B------:R-:W-:Y:S02]  /*4d00*/  SHF.R.S32.HI R123, RZ, 0x1f, R109 ;  /* 0x0000001fff7b7819 */ /* 0x000fe4000001146d */
[----:B------:R-:W-:Y:S02]  /*4d10*/  SHF.R.S32.HI R124, RZ, 0x1f, R110 ;  /* 0x0000001fff7c7819 */ /* 0x000fe4000001146e */
[----:B------:R-:W-:Y:S01]  /*4d20*/  SHF.R.S32.HI R125, RZ, 0x1f, R111 ;  /* 0x0000001fff7d7819 */ /* 0x000fe2000001146f */
[----:B------:R-:W-:Y:S01]  /*4d30*/  STL [R1+0x13c], R5 ;  /* 0x00013c0501007387 */ /* 0x000fe20000100800 */
[C---:B------:R-:W-:Y:S01]  /*4d40*/  SHF.L.U64.HI R10, R11.reuse, 0x2, R10 ;  /* 0x000000020b0a7819 */ /* 0x040fe2000001020a */
[----:B------:R-:W-:Y:S01]  /*4d50*/  IMAD.SHL.U32 R11, R11, 0x4, RZ ;  /* 0x000000040b0b7824 */ /* 0x000fe200078e00ff */
[----:B------:R-:W-:Y:S01]  /*4d60*/  IADD3.X R21, R21, UR5, RZ, P4, !PT ;  /* 0x0000000515157c10 */ /* 0x000fe2000a7fe4ff */
[----:B------:R3:W-:Y:S01]  /*4d70*/  STL [R1+0x140], R4 ;  /* 0x0001400401007387 */ /* 0x0007e20000100800 */
[----:B------:R-:W-:Y:S01]  /*4d80*/  IADD3.X R23, R23, UR5, RZ, P3, !PT ;  /* 0x0000000517177c10 */ /* 0x000fe20009ffe4ff */
[----:B------:R-:W-:Y:S01]  /*4d90*/  IMAD.MOV.U32 R13, RZ, RZ, RZ ;  /* 0x000000ffff0d7224 */ /* 0x000fe200078e00ff */
[----:B------:R-:W-:-:S02]  /*4da0*/  IADD3.X R89, R89, UR5, RZ, P2, !PT ;  /* 0x0000000559597c10 */ /* 0x000fc400097fe4ff */
[----:B------:R-:W-:Y:S02]  /*4db0*/  CS2R R24, SRZ ;  /* 0x0000000000187805 */ /* 0x000fe4000001ff00 */
[----:B------:R-:W-:Y:S02]  /*4dc0*/  IADD3.X R91, R91, UR5, RZ, P6, !PT ;  /* 0x000000055b5b7c10 */ /* 0x000fe4000b7fe4ff */
[----:B------:R-:W-:Y:S02]  /*4dd0*/  CS2R R26, SRZ ;  /* 0x00000000001a7805 */ /* 0x000fe4000001ff00 */
[----:B------:R-:W-:Y:S02]  /*4de0*/  IADD3.X R2, R2, UR7, RZ, P0, !PT ;  /* 0x0000000702027c10 */ /* 0x000fe400087fe4ff */
        /* <DEDUP_REMOVED lines=22> */
[----:B------:R-:W-:Y:S02]  /*4f50*/  SHF.L.U64.HI R115, R95, 0x2, R115 ;  /* 0x000000025f737819 */ /* 0x000fe40000010273 */
[----:B------:R-:W-:Y:S02]  /*4f60*/  CS2R R72, SRZ ;  /* 0x0000000000487805 */ /* 0x000fe4000001ff00 */
[----:B------:R-:W-:Y:S02]  /*4f70*/  SHF.L.U64.HI R114, R103, 0x2, R114 ;  /* 0x0000000267727819 */ /* 0x000fe40000010272 */
[----:B------:R-:W-:-:S02]  /*4f80*/  CS2R R74, SRZ ;  /* 0x00000000004a7805 */ /* 0x000fc4000001ff00 */
[----:B------:R-:W-:Y:S02]  /*4f90*/  SHF.L.U64.HI R116, R104, 0x2, R116 ;  /* 0x0000000268747819 */ /* 0x000fe40000010274 */
        /* <DEDUP_REMOVED lines=12> */
[----:B------:R-:W-:Y:S02]  /*5060*/  SHF.L.U64.HI R123, R109, 0x2, R123 ;  /* 0x000000026d7b7819 */ /* 0x000fe4000001027b */
[----:B------:R-:W-:Y:S02]  /*5070*/  SHF.L.U64.HI R124, R110, 0x2, R124 ;  /* 0x000000026e7c7819 */ /* 0x000fe4000001027c */
[----:B------:R-:W-:Y:S01]  /*5080*/  SHF.L.U64.HI R125, R111, 0x2, R125 ;  /* 0x000000026f7d7819 */ /* 0x000fe2000001027d */
[----:B------:R-:W-:Y:S01]  /*5090*/  UMOV UR13, 0x1 ;  /* 0x00000001000d7882 */ /* 0x000fe20000000000 */
[----:B------:R-:W-:Y:S01]  /*50a0*/  UMOV UR14, 0xffffffff ;  /* 0xffffffff000e7882 */ /* 0x000fe20000000000 */
[----:B--2---:R-:W-:-:S05]  /*50b0*/  SHF.R.S32.HI R97, RZ, 0x5, R97 ;  /* 0x00000005ff617819 */ /* 0x004fca0000011461 */
[----:B-1-3--:R-:W-:-:S07]  /*50c0*/  VIADD R4, R97, 0xfffffffe ;  /* 0xfffffffe61047836 */ /* 0x00afce0000000000 */
.L_x_1:
[----:B------:R-:W-:Y:S01]  /*50d0*/  STL.64 [R1+0x288], R122 ;  /* 0x0002887a01007387 */ /* 0x000fe20000100a00 */
[----:B------:R-:W-:Y:S01]  /*50e0*/  UIADD3 UR14, UR14, 0x1, URZ ;  /* 0x000000010e0e7890 */ /* 0x000fe2000fffe03f */
[----:B------:R-:W-:-:S04]  /*50f0*/  DEPBAR.LE SB0, 0x2 ;  /* 0x000080800000791a */ /* 0x000fc80000000000 */
[----:B------:R-:W-:Y:S04]  /*5100*/  STL.64 [R1+0x280], R120 ;  /* 0x0002807801007387 */ /* 0x000fe80000100a00 */
        /* <DEDUP_REMOVED lines=10> */
[----:B-----5:R-:W-:Y:S04]  /*51b0*/  STL.64 [R1+0x228], R98 ;  /* 0x0002286201007387 */ /* 0x020fe80000100a00 */
        /* <DEDUP_REMOVED lines=18> */
[----:B------:R1:W-:Y:S04]  /*52e0*/  STL.64 [R1+0x190], R60 ;  /* 0x0001903c01007387 */ /* 0x0003e80000100a00 */
[----:B-1----:R-:W2:Y:S04]  /*52f0*/  LDL.LU.64 R60, [R1] ;  /* 0x00000000013c7983 */ /* 0x002ea80000300a00 */
[----:B------:R-:W2:Y:S04]  /*5300*/  LDL.LU.64 R62, [R1+0x8] ;  /* 0x00000800013e7983 */ /* 0x000ea80000300a00 */
        /* <DEDUP_REMOVED lines=29> */
[----:B------:R-:W2:Y:S01]  /*54e0*/  LDL.LU.64 R122, [R1+0xf8] ;  /* 0x0000f800017a7983 */ /* 0x000ea20000300a00 */
[----:B------:R-:W-:-:S02]  /*54f0*/  UISETP.GT.AND UP0, UPT, UR14, 0x2, UPT ;  /* 0x000000020e00788c */ /* 0x000fc4000bf04270 */
[----:B------:R-:W-:Y:S01]  /*5500*/  USHF.L.U32 UR4, UR15, 0x7, URZ ;  /* 0x000000070f047899 */ /* 0x000fe2000800063f */
[----:B------:R-:W-:Y:S01]  /*5510*/  BAR.SYNC.DEFER_BLOCKING 0x0 ;  /* 0x0000000000007b1d */ /* 0x000fe20000010000 */
[----:B------:R-:W-:Y:S02]  /*5520*/  USEL UR14, UR14, URZ, !UP0 ;  /* 0x0000003f0e0e7287 */ /* 0x000fe4000c000000 */
[----:B------:R-:W-:Y:S02]  /*5530*/  ULOP3.LUT UR6, UR4, 0x600, URZ, 0xc0, !UPT ;  /* 0x0000060004067892 */ /* 0x000fe4000f8ec03f */
[----:B------:R-:W-:Y:S02]  /*5540*/  ULEA UR5, UR14, UR12, 0xe ;  /* 0x0000000c0e057291 */ /* 0x000fe4000f8e703f */
[----:B------:R-:W-:Y:S02]  /*5550*/  ULEA UR4, UR14, UR12, 0x10 ;  /* 0x0000000c0e047291 */ /* 0x000fe4000f8e803f */
[----:B------:R-:W-:-:S02]  /*5560*/  UIADD3 UR5, UR5, 0x30000, URZ ;  /* 0x0003000005057890 */ /* 0x000fc4000fffe03f */
[----:B------:R-:W-:Y:S02]  /*5570*/  ULEA.HI UR4, UR4, UR6, URZ, 0x1c ;  /* 0x0000000604047291 */ /* 0x000fe4000f8fe03f */
[----:B------:R-:W-:Y:S02]  /*5580*/  USHF.R.U32.HI UR5, URZ, 0x4, UR5 ;  /* 0x000000043f057899 */ /* 0x000fe40008011605 */
[----:B------:R-:W-:Y:S02]  /*5590*/  ULOP3.LUT UR4, UR4, 0x3fff, URZ, 0xc0, !UPT ;  /* 0x00003fff04047892 */ /* 0x000fe4000f8ec03f */
[----:B------:R-:W-:Y:S01]  /*55a0*/  USGXT.U32 UR6, UR5, 0xe ;  /* 0x0000000e0506789a */ /* 0x000fe20008000000 */
[----:B------:R-:W-:Y:S02]  /*55b0*/  UMOV UR7, 0x40000040 ;  /* 0x4000004000077882 */ /* 0x000fe40000000000 */
[----:B------:R-:W-:Y:S01]  /*55c0*/  UMOV UR5, 0x40000040 ;  /* 0x4000004000057882 */ /* 0x000fe20000000000 */
[----:B------:R-:W-:-:S02]  /*55d0*/  UIADD3 UR8, UP0, UR4, 0x2, URZ ;  /* 0x0000000204087890 */ /* 0x000fc4000ff1e03f */
[----:B------:R-:W-:Y:S01]  /*55e0*/  UIADD3 UR10, UP1, UR6, 0x2, URZ ;  /* 0x00000002060a7890 */ /* 0x000fe2000ff3e03f */
[----:B--2---:R-:W-:-:S06]  /*55f0*/  WARPGROUP.ARRIVE ;  /* 0x00000000000079c5 */ /* 0x004fcc0000000000 */
[----:B------:R-:W-:Y:S01]  /*5600*/  HGMMA.64x128x8.F32.TF32 R60, gdesc[UR4], R60, gsb0 ;  /* 0x05e00000043c79f0 */ /* 0x000fe2000800283c */
[----:B------:R-:W-:Y:S01]  /*5610*/  UMOV UR4, URZ ;  /* 0x0000003f00047c82 */ /* 0x000fe20008000000 */
[----:B------:R-:W-:Y:S01]  /*5620*/  UMOV UR5, URZ ;  /* 0x0000003f00057c82 */ /* 0x000fe20008000000 */
[----:B------:R-:W-:Y:S02]  /*5630*/  UIADD3.X UR9, UR4, 0x40000040, URZ, UP0, !UPT ;  /* 0x4000004004097890 */ /* 0x000fe400087fe43f */
[----:B------:R-:W-:Y:S02]  /*5640*/  UIADD3.X UR11, UR5, 0x40000040, URZ, UP1, !UPT ;  /* 0x40000040050b7890 */ /* 0x000fe40008ffe43f */
[----:B------:R-:W-:Y:S02]  /*5650*/  UIADD3.64 UR24, UR8, 0x2, URZ ;  /* 0x0000000208187897 */ /* 0x000fe4000fffe03f */
[----:B------:R-:W-:Y:S02]  /*5660*/  UIADD3.64 UR26, UR10, 0x2, URZ ;  /* 0x000000020a1a7897 */ /* 0x000fe4000fffe03f */
[----:B------:R-:W-:-:S02]  /*5670*/  UIADD3.64 UR20, UR8, 0x4, URZ ;  /* 0x0000000408147897 */ /* 0x000fc4000fffe03f */
[----:B------:R-:W-:Y:S01]  /*5680*/  UIADD3.64 UR22, UR10, 0x4, URZ ;  /* 0x000000040a167897 */ /* 0x000fe2000fffe03f */
[----:B------:R-:W-:Y:S02]  /*5690*/  WARPGROUP.DEPBAR.LE gsb0, 0x0 ;  /* 0x00008000000079c5 */ /* 0x000fe40000010000 */
[----:B------:R-:W-:-:S06]  /*56a0*/  WARPGROUP.ARRIVE ;  /* 0x00000000000079c5 */ /* 0x000fcc0000000000 */
[----:B------:R-:W-:Y:S03]  /*56b0*/  HGMMA.64x128x8.F32.TF32 R60, gdesc[UR8], R60, gsb0 ;  /* 0x05e00000083c79f0 */ /* 0x000fe6000800283c */
[----:B------:R-:W-:Y:S02]  /*56c0*/  WARPGROUP.DEPBAR.LE gsb0, 0x0 ;  /* 0x00008000000079c5 */ /* 0x000fe40000010000 */
[----:B------:R-:W-:-:S07]  /*56d0*/  WARPGROUP.ARRIVE ;  /* 0x00000000000079c5 */ /* 0x000fce0000000000 */
[----:B------:R-:W-:Y:S03]  /*56e0*/  HGMMA.64x128x8.F32.TF32 R60, gdesc[UR24], R60, gsb0 ;  /* 0x05e00000183c79f0 */ /* 0x000fe6000800283c */
[----:B------:R-:W-:Y:S02]  /*56f0*/  WARPGROUP.DEPBAR.LE gsb0, 0x0 ;  /* 0x00008000000079c5 */ /* 0x000fe40000010000 */
[----:B------:R-:W-:-:S07]  /*5700*/  WARPGROUP.ARRIVE ;  /* 0x00000000000079c5 */ /* 0x000fce0000000000 */
[----:B------:R-:W-:Y:S03]  /*5710*/  HGMMA.64x128x8.F32.TF32 R60, gdesc[UR20], R60, gsb0 ;  /* 0x05e00000143c79f0 */ /* 0x000fe6000800283c */
[----:B------:R-:W-:Y:S02]  /*5720*/  WARPGROUP.DEPBAR.LE gsb0, 0x0 ;  /* 0x00008000000079c5 */ /* 0x000fe40000010000 */
[----:B------:R-:W-:Y:S04]  /*5730*/  STL.64 [R1], R60 ;  /* 0x0000003c01007387 */ /* 0x000fe80000100a00 */
        /* <DEDUP_REMOVED lines=31> */
[----:B-1----:R-:W2:Y:S04]  /*5930*/  LDL.LU.64 R122, [R1+0x288] ;  /* 0x00028800017a7983 */ /* 0x002ea80000300a00 */
[----:B------:R-:W3:Y:S04]  /*5940*/  LDL.LU.64 R120, [R1+0x280] ;  /* 0x0002800001787983 */ /* 0x000ee80000300a00 */
[----:B------:R-:W4:Y:S04]  /*5950*/  LDL.LU.64 R118, [R1+0x278] ;  /* 0x0002780001767983 */ /* 0x000f280000300a00 */
[----:B------:R-:W4:Y:S04]  /*5960*/  LDL.LU.64 R116, [R1+0x270] ;  /* 0x0002700001747983 */ /* 0x000f280000300a00 */
[----:B------:R-:W4:Y:S04]  /*5970*/  LDL.LU.64 R114, [R1+0x268] ;  /* 0x0002680001727983 */ /* 0x000f280000300a00 */
[----:B------:R-:W2:Y:S04]  /*5980*/  LDL.LU.64 R112, [R1+0x260] ;  /* 0x0002600001707983 */ /* 0x000ea80000300a00 */
[----:B------:R-:W3:Y:S04]  /*5990*/  LDL.LU.64 R110, [R1+0x258] ;  /* 0x00025800016e7983 */ /* 0x000ee80000300a00 */
[----:B------:R-:W4:Y:S04]  /*59a0*/  LDL.LU.64 R108, [R1+0x250] ;  /* 0x00025000016c7983 */ /* 0x000f280000300a00 */
[----:B------:R-:W4:Y:S04]  /*59b0*/  LDL.LU.64 R106, [R1+0x248] ;  /* 0x00024800016a7983 */ /* 0x000f280000300a00 */
[----:B------:R-:W4:Y:S04]  /*59c0*/  LDL.LU.64 R104, [R1+0x240] ;  /* 0x0002400001687983 */ /* 0x000f280000300a00 */
[----:B------:R-:W2:Y:S04]  /*59d0*/  LDL.LU.64 R102, [R1+0x238] ;  /* 0x0002380001667983 */ /* 0x000ea80000300a00 */
[----:B------:R-:W3:Y:S04]  /*59e0*/  LDL.LU.64 R100, [R1+0x230] ;  /* 0x0002300001647983 */ /* 0x000ee80000300a00 */
[----:B------:R-:W4:Y:S04]  /*59f0*/  LDL.LU.64 R98, [R1+0x228] ;  /* 0x0002280001627983 */ /* 0x000f280000300a00 */
[----:B------:R-:W2:Y:S04]  /*5a00*/  LDL.LU.64 R96, [R1+0x220] ;  /* 0x0002200001607983 */ /* 0x000ea80000300a00 */
[----:B------:R-:W4:Y:S04]  /*5a10*/  LDL.LU.64 R94, [R1+0x218] ;  /* 0x00021800015e7983 */ /* 0x000f280000300a00 */
[----:B------:R-:W4:Y:S04]  /*5a20*/  LDL.LU.64 R92, [R1+0x210] ;  /* 0x00021000015c7983 */ /* 0x000f280000300a00 */
[----:B------:R-:W4:Y:S04]  /*5a30*/  LDL.LU.64 R90, [R1+0x208] ;  /* 0x00020800015a7983 */ /* 0x000f280000300a00 */
[----:B------:R-:W4:Y:S04]  /*5a40*/  LDL.LU.64 R88, [R1+0x200] ;  /* 0x0002000001587983 */ /* 0x000f280000300a00 */
[----:B------:R-:W3:Y:S04]  /*5a50*/  LDL.LU.64 R86, [R1+0x1f8] ;  /* 0x0001f80001567983 */ /* 0x000ee80000300a00 */
        /* <DEDUP_REMOVED lines=12> */
[----:B------:R-:W3:Y:S01]  /*5b20*/  LDL.LU.64 R60, [R1+0x190] ;  /* 0x00019000013c7983 */ /* 0x000ee20000300a00 */
[----:B------:R-:W-:Y:S01]  /*5b30*/  UIADD3.64 UR4, UR8, 0x7fe, URZ ;  /* 0x000007fe08047897 */ /* 0x000fe2000fffe03f */
[----:B------:R-:W-:Y:S01]  /*5b40*/  ISETP.GT.AND P1, PT, R0, RZ, PT ;  /* 0x000000ff0000720c */ /* 0x000fe20003f24270 */
[----:B------:R-:W-:-:S02]  /*5b50*/  UIADD3.64 UR24, UR8, 0x802, URZ ;  /* 0x0000080208187897 */ /* 0x000fc4000fffe03f */
[----:B------:R-:W-:Y:S01]  /*5b60*/  UIADD3 UR13, UR13, 0x1, URZ ;  /* 0x000000010d0d7890 */ /* 0x000fe2000fffe03f */
[----:B------:R-:W-:Y:S01]  /*5b70*/  IMAD.MOV.U32 R5, RZ, RZ, R2 ;  /* 0x000000ffff057224 */ /* 0x000fe200078e0002 */
[----:B------:R-:W4:Y:S01]  /*5b80*/  LDL R7, [R1+0x13c] ;  /* 0x00013c0001077983 */ /* 0x000f220000100800 */
[----:B--2---:R-:W-:Y:S01]  /*5b90*/  VIADD R4, R97, 0xfffffffe ;  /* 0xfffffffe61047836 */ /* 0x004fe20000000000 */
[----:B---3--:R-:W-:-:S04]  /*5ba0*/  WARPGROUP.ARRIVE ;  /* 0x00000000000079c5 */ /* 0x008fc80000000000 */
[----:B------:R-:W-:Y:S02]  /*5bb0*/  ISETP.GE.AND P0, PT, R13, R4, PT ;  /* 0x000000040d00720c */ /* 0x000fe40003f06270 */
[----:B------:R-:W-:Y:S01]  /*5bc0*/  HGMMA.64x128x8.F32.TF32 R24, gdesc[UR4], R24, gsb0 ;  /* 0x05e00000041879f0 */ /* 0x000fe20008002818 */
[----:B------:R-:W-:Y:S01]  /*5bd0*/  UIADD3.64 UR4, UR8, 0x800, URZ ;  /* 0x0000080008047897 */ /* 0x000fe2000fffe03f */
[----:B------:R-:W-:Y:S01]  /*5be0*/  UMOV UR6, UR10 ;  /* 0x0000000a00067c82 */ /* 0x000fe20008000000 */
[----:B------:R-:W-:Y:S01]  /*5bf0*/  UMOV UR7, UR11 ;  /* 0x0000000b00077c82 */ /* 0x000fe20008000000 */
[----:B------:R-:W-:Y:S02]  /*5c00*/  WARPGROUP.DEPBAR.LE gsb0, 0x0 ;  /* 0x00008000000079c5 */ /* 0x000fe40000010000 */
[----:B------:R-:W-:-:S06]  /*5c10*/  WARPGROUP.ARRIVE ;  /* 0x00000000000079c5 */ /* 0x000fcc0000000000 */
[----:B------:R-:W-:Y:S01]  /*5c20*/  HGMMA.64x128x8.F32.TF32 R24, gdesc[UR4], R24, gsb0 ;  /* 0x05e00000041879f0 */ /* 0x000fe20008002818 */
[----:B------:R-:W-:Y:S01]  /*5c30*/  UIADD3.64 UR8, UR8, 0x804, URZ ;  /* 0x0000080408087897 */ /* 0x000fe2000fffe03f */
[----:B------:R-:W-:Y:S01]  /*5c40*/  UMOV UR10, UR22 ;  /* 0x00000016000a7c82 */ /* 0x000fe20008000000 */
[----:B------:R-:W-:Y:S01]  /*5c50*/  UMOV UR11, UR23 ;  /* 0x00000017000b7c82 */ /* 0x000fe20008000000 */
[----:B------:R-:W-:Y:S02]  /*5c60*/  WARPGROUP.DEPBAR.LE gsb0, 0x0 ;  /* 0x00008000000079c5 */ /* 0x000fe40000010000 */
[----:B------:R-:W-:-:S06]  /*5c70*/  WARPGROUP.ARRIVE ;  /* 0x00000000000079c5 */ /* 0x000fcc0000000000 */
[----:B------:R-:W-:Y:S01]  /*5c80*/  HGMMA.64x128x8.F32.TF32 R24, gdesc[UR24], R24, gsb0 ;  /* 0x05e00000181879f0 */ /* 0x000fe20008002818 */
[----:B------:R-:W-:Y:S01]  /*5c90*/  SEL R4, RZ, 0x4, !P1 ;  /* 0x00000004ff047807 */ /* 0x000fe20004800000 */
[----:B------:R-:W-:-:S03]  /*5ca0*/  UISETP.GT.AND UP0, UPT, UR13, 0x2, UPT ;  /* 0x000000020d00788c */ /* 0x000fc6000bf04270 */
[----:B------:R-:W-:Y:S01]  /*5cb0*/  SEL R4, R4, RZ, !P0 ;  /* 0x000000ff04047207 */ /* 0x000fe20004000000 */
[----:B------:R-:W-:Y:S01]  /*5cc0*/  USEL UR13, UR13, URZ, !UP0 ;  /* 0x0000003f0d0d7287 */ /* 0x000fe2000c000000 */
[----:B------:R-:W-:Y:S02]  /*5cd0*/  WARPGROUP.DEPBAR.LE gsb0, 0x0 ;  /* 0x00008000000079c5 */ /* 0x000fe40000010000 */
[----:B------:R-:W-:-:S06]  /*5ce0*/  WARPGROUP.ARRIVE ;  /* 0x00000000000079c5 */ /* 0x000fcc0000000000 */
[----:B------:R-:W-:Y:S01]  /*5cf0*/  HGMMA.64x128x8.F32.TF32 R24, gdesc[UR8], R24, gsb0 ;  /* 0x05e00000081879f0 */ /* 0x000fe20008002818 */
[----:B------:R-:W-:Y:S01]  /*5d00*/  ISETP.NE.U32.AND P1, PT, R4, RZ, PT ;  /* 0x000000ff0400720c */ /* 0x000fe20003f25070 */
[----:B------:R-:W-:Y:S01]  /*5d10*/  ULEA UR4, UR13, UR12, 0x10 ;  /* 0x0000000c0d047291 */ /* 0x000fe2000f8e803f */
[----:B------:R-:W-:-:S05]  /*5d20*/  IMAD.MOV.U32 R4, RZ, RZ, R3 ;  /* 0x000000ffff047224 */ /* 0x000fca00078e0003 */
[----:B------:R-:W-:Y:S01]  /*5d30*/  VIADD R6, R14, UR4 ;  /* 0x000000040e067c36 */ /* 0x000fe20008000000 */
[----:B------:R-:W-:Y:S02]  /*5d40*/  WARPGROUP.DEPBAR.LE gsb0, 0x0 ;  /* 0x00008000000079c5 */ /* 0x000fe40000010000 */
[----:B------:R-:W-:Y:S06]  /*5d50*/  BAR.SYNC.DEFER_BLOCKING 0x0 ;  /* 0x0000000000007b1d */ /* 0x000fec0000010000 */
[----:B------:R-:W-:Y:S01]  /*5d60*/  @!PT LDS RZ, [RZ] ;  /* 0x00000000fffff984 */ /* 0x000fe20000000800 */
[----:B------:R-:W-:Y:S01]  /*5d70*/  @!PT LDS RZ, [RZ] ;  /* 0x00000000fffff984 */ /* 0x000fe20000000800 */
[----:B------:R-:W-:Y:S01]  /*5d80*/  @!PT LDS RZ, [RZ] ;  /* 0x00000000fffff984 */ /* 0x000fe20000000800 */
[----:B------:R1:W-:Y:S04]  /*5d90*/  LDGSTS.E [R6], desc[UR16][R4.64], P1 ;  /* 0x0000000004067fae */ /* 0x0003e80008921850 */
[----:B------:R-:W2:Y:S01]  /*5da0*/  LDL R5, [R1+0x144] ;  /* 0x0001440001057983 */ /* 0x000ea20000100800 */
[----:B------:R-:W-:-:S04]  /*5db0*/  ISETP.GT.AND P1, PT, R0, 0x1, PT ;  /* 0x000000010000780c */ /* 0x000fc80003f24270 */
[----:B-1----:R-:W-:-:S04]  /*5dc0*/  SEL R4, RZ, 0x4, !P1 ;  /* 0x00000004ff047807 */ /* 0x002fc80004800000 */
[----:B------:R-:W-:-:S04]  /*5dd0*/  SEL R4, R4, RZ, !P0 ;  /* 0x000000ff04047207 */ /* 0x000fc80004000000 */
[----:B------:R-:W-:Y:S02]  /*5de0*/  ISETP.NE.U32.AND P1, PT, R4, RZ, PT ;  /* 0x000000ff0400720c */ /* 0x000fe40003f25070 */
[----:B------:R-:W-:-:S05]  /*5df0*/  IADD3 R4, P2, R96, R3, RZ ;  /* 0x0000000360047210 */ /* 0x000fca0007f5e0ff */
[----:B--2---:R-:W-:-:S06]  /*5e00*/  IMAD.X R5, R2, 0x1, R5, P2 ;  /* 0x0000000102057824 */ /* 0x004fcc00010e0605 */
[----:B------:R1:W-:Y:S04]  /*5e10*/  LDGSTS.E [R6+0x4], desc[UR16][R4.64], P1 ;  /* 0x0000400004067fae */ /* 0x0003e80008921850 */
[----:B------:R-:W2:Y:S01]  /*5e20*/  LDL R5, [R1+0x17c] ;  /* 0x00017c0001057983 */ /* 0x000ea20000100800 */
[----:B------:R-:W-:-:S04]  /*5e30*/  ISETP.GT.AND P1, PT, R0, 0x2, PT ;  /* 0x000000020000780c */ /* 0x000fc80003f24270 */
[----:B-1----:R-:W-:-:S04]  /*5e40*/  SEL R4, RZ, 0x4, !P1 ;  /* 0x00000004ff047807 */ /* 0x002fc80004800000 */
[----:B------:R-:W-:-:S04]  /*5e50*/  SEL R4, R4, RZ, !P0 ;  /* 0x000000ff04047207 */ /* 0x000fc80004000000 */
[----:B------:R-:W-:Y:S02]  /*5e60*/  ISETP.NE.U32.AND P1, PT, R4, RZ, PT ;  /* 0x000000ff0400720c */ /* 0x000fe40003f25070 */
[----:B--2---:R-:W-:Y:S02]  /*5e70*/  LEA R4, P2, R5, R3, 0x2 ;  /* 0x0000000305047211 */ /* 0x004fe400078410ff */
[----:B------:R-:W2:Y:S03]  /*5e80*/  LDL R5, [R1+0x140] ;  /* 0x0001400001057983 */ /* 0x000ea60000100800 */
[----:B--2---:R-:W-:-:S06]  /*5e90*/  IMAD.X R5, R2, 0x1, R5, P2 ;  /* 0x0000000102057824 */ /* 0x004fcc00010e0605 */
[----:B------:R1:W-:Y:S04]  /*5ea0*/  LDGSTS.E [R6+0x8], desc[UR16][R4.64], P1 ;  /* 0x0000800004067fae */ /* 0x0003e80008921850 */
[----:B------:R-:W2:Y:S01]  /*5eb0*/  LDL R5, [R1+0x178] ;  /* 0x0001780001057983 */ /* 0x000ea20000100800 */
[----:B------:R-:W-:-:S04]  /*5ec0*/  ISETP.GT.AND P1, PT, R0, 0x3, PT ;  /* 0x000000030000780c */ /* 0x000fc80003f24270 */
[----:B-1----:R-:W-:-:S04]  /*5ed0*/  SEL R4, RZ, 0x4, !P1 ;  /* 0x00000004ff047807 */ /* 0x002fc80004800000 */
[----:B------:R-:W-:-:S04]  /*5ee0*/  SEL R4, R4, RZ, !P0 ;  /* 0x000000ff04047207 */ /* 0x000fc80004000000 */
[----:B------:R-:W-:Y:S02]  /*5ef0*/  ISETP.NE.U32.AND P1, PT, R4, RZ, PT ;  /* 0x000000ff0400720c */ /* 0x000fe40003f25070 */
[----:B--2---:R-:W-:-:S05]  /*5f00*/  LEA R4, P2, R5, R3, 0x2 ;  /* 0x0000000305047211 */ /* 0x004fca00078410ff */
[----:B----4-:R-:W-:-:S06]  /*5f10*/  IMAD.X R5, R2, 0x1, R7, P2 ;  /* 0x0000000102057824 */ /* 0x010fcc00010e0607 */
[----:B------:R1:W-:Y:S01]  /*5f20*/  LDGSTS.E [R6+0xc], desc[UR16][R4.64], P1 ;  /* 0x0000c00004067fae */ /* 0x0003e20008921850 */
[----:B------:R-:W-:-:S04]  /*5f30*/  ISETP.GT.AND P1, PT, R0, 0x4, PT ;  /* 0x000000040000780c */ /* 0x000fc80003f24270 */
[----:B-1----:R-:W-:Y:S02]  /*5f40*/  SEL R4, RZ, 0x4, !P1 ;  /* 0x00000004ff047807 */ /* 0x002fe40004800000 */
[----:B------:R-:W-:Y:S02]  /*5f50*/  SHF.R.S32.HI R6, RZ, 0x1f, R96 ;  /* 0x0000001fff067819 */ /* 0x000fe40000011460 */
[----:B------:R-:W-:Y:S02]  /*5f60*/  SEL R4, R4, RZ, !P0 ;  /* 0x000000ff04047207 */ /* 0x000fe40004000000 */
[----:B------:R-:W-:Y:S02]  /*5f70*/  SHF.L.U64.HI R6, R96, 0x2, R6 ;  /* 0x0000000260067819 */ /* 0x000fe40000010206 */
[----:B------:R-:W-:Y:S02]  /*5f80*/  ISETP.NE.U32.AND P1, PT, R4, RZ, PT ;  /* 0x000000ff0400720c */ /* 0x000fe40003f25070 */
[----:B------:R-:W-:-:S02]  /*5f90*/  LEA R4, P2, R96, R3, 0x2 ;  /* 0x0000000360047211 */ /* 0x000fc400078410ff */
[----:B------:R-:W-:-:S03]  /*5fa0*/  LOP3.LUT R7, R14, 0x10, RZ, 0x3c, !PT ;  /* 0x000000100e077812 */ /* 0x000fc600078e3cff */
[----:B------:R-:W-:Y:S02]  /*5fb0*/  IMAD.X R5, R2, 0x1, R6, P2 ;  /* 0x0000000102057824 */ /* 0x000fe400010e0606 */
[----:B------:R-:W-:Y:S02]  /*5fc0*/  VIADD R6, R7, UR4 ;  /* 0x0000000407067c36 */ /* 0x000fe40008000000 */
[----:B------:R-:W2:Y:S04]  /*5fd0*/  LDL R7, [R1+0x130] ;  /* 0x0001300001077983 */ /* 0x000ea80000100800 */
[----:B------:R1:W-:Y:S04]  /*5fe0*/  LDGSTS.E [R6], desc[UR16][R4.64], P1 ;  /* 0x0000000004067fae */ /* 0x0003e80008921850 */
[----:B------:R-:W3:Y:S01]  /*5ff0*/  LDL R5, [R1+0x174] ;  /* 0x0001740001057983 */ /* 0x000ee20000100800 */
[----:B------:R-:W-:-:S04]  /*6000*/  ISETP.GT.AND P1, PT, R0, 0x5, PT ;  /* 0x000000050000780c */ /* 0x000fc80003f24270 */
[----:B-1----:R-:W-:-:S04]  /*6010*/  SEL R4, RZ, 0x4, !P1 ;  /* 0x00000004ff047807 */ /* 0x002fc80004800000 */
[----:B------:R-:W-:-:S04]  /*6020*/  SEL R4, R4, RZ, !P0 ;  /* 0x000000ff04047207 */ /* 0x000fc80004000000 */
[----:B------:R-:W-:Y:S02]  /*6030*/  ISETP.NE.U32.AND P1, PT, R4, RZ, PT ;  /* 0x000000ff0400720c */ /* 0x000fe40003f25070 */
[----:B---3--:R-:W-:Y:S02]  /*6040*/  LEA R4, P2, R5, R3, 0x2 ;  /* 0x0000000305047211 */ /* 0x008fe400078410ff */
[----:B------:R-:W3:Y:S03]  /*6050*/  LDL R5, [R1+0x138] ;  /* 0x0001380001057983 */ /* 0x000ee60000100800 */
[----:B---3--:R-:W-:-:S06]  /*6060*/  IMAD.X R5, R2, 0x1, R5, P2 ;  /* 0x0000000102057824 */ /* 0x008fcc00010e0605 */
[----:B------:R1:W-:Y:S04]  /*6070*/  LDGSTS.E [R6+0x4], desc[UR16][R4.64], P1 ;  /* 0x0000400004067fae */ /* 0x0003e80008921850 */
        /* <DEDUP_REMOVED lines=14> */
[----:B---3--:R-:W-:-:S05]  /*6160*/  LEA R4, P2, R5, R3, 0x2 ;  /* 0x0000000305047211 */ /* 0x008fca00078410ff */
[----:B--2---:R-:W-:-:S06]  /*6170*/  IMAD.X R5, R2, 0x1, R7, P2 ;  /* 0x0000000102057824 */ /* 0x004fcc00010e0607 */
[----:B------:R1:W-:Y:S04]  /*6180*/  LDGSTS.E [R6+0xc], desc[UR16][R4.64], P1 ;  /* 0x0000c00004067fae */ /* 0x0003e80008921850 */
[----:B------:R-:W2:Y:S04]  /*6190*/  LDL R5, [R1+0x168] ;  /* 0x0001680001057983 */ /* 0x000ea80000100800 */
[----:B------:R-:W3:Y:S01]  /*61a0*/  LDL R6, [R1+0x12c] ;  /* 0x00012c0001067983 */ /* 0x000ee20000100800 */
[----:B------:R-:W-:-:S04]  /*61b0*/  ISETP.GT.AND P1, PT, R0, 0x8, PT ;  /* 0x000000080000780c */ /* 0x000fc80003f24270 */
[----:B-1----:R-:W-:-:S04]  /*61c0*/  SEL R4, RZ, 0x4, !P1 ;  /* 0x00000004ff047807 */ /* 0x002fc80004800000 */
[----:B------:R-:W-:-:S04]  /*61d0*/  SEL R4, R4, RZ, !P0 ;  /* 0x000000ff04047207 */ /* 0x000fc80004000000 */
[----:B------:R-:W-:Y:S02]  /*61e0*/  ISETP.NE.U32.AND P1, PT, R4, RZ, PT ;  /* 0x000000ff0400720c */ /* 0x000fe40003f25070 */
[----:B------:R-:W-:Y:S02]  /*61f0*/  LOP3.LUT R7, R14, 0x20, RZ, 0x3c, !PT ;  /* 0x000000200e077812 */ /* 0x000fe400078e3cff */
[----:B--2---:R-:W-:-:S05]  /*6200*/  LEA R4, P2, R5, R3, 0x2 ;  /* 0x0000000305047211 */ /* 0x004fca00078410ff */
[----:B---3--:R-:W-:Y:S02]  /*6210*/  IMAD.X R5, R2, 0x1, R6, P2 ;  /* 0x0000000102057824 */ /* 0x008fe400010e0606 */
        /* <DEDUP_REMOVED lines=27> */
[----:B--2---:R-:W-:Y:S02]  /*63d0*/  IMAD.X R5, R2, 0x1, R7, P2 ;  /* 0x0000000102057824 */ /* 0x004fe400010e0607 */
[----:B------:R-:W2:Y:S04]  /*63e0*/  LDL R7, [R1+0x118] ;  /* 0x0001180001077983 */ /* 0x000ea80000100800 */
[----:B------:R1:W-:Y:S01]  /*63f0*/  LDGSTS.E [R6+0xc], desc[UR16][R4.64], P1 ;  /* 0x0000c00004067fae */ /* 0x0003e20008921850 */
[----:B------:R-:W-:-:S04]  /*6400*/  ISETP.GT.AND P1, PT, R0, 0xc, PT ;  /* 0x0000000c0000780c */ /* 0x000fc80003f24270 */
[----:B-1----:R-:W-:-:S04]  /*6410*/  SEL R4, RZ, 0x4, !P1 ;  /* 0x00000004ff047807 */ /* 0x002fc80004800000 */
[----:B------:R-:W-:Y:S02]  /*6420*/  SEL R4, R4, RZ, !P0 ;  /* 0x000000ff04047207 */ /* 0x000fe40004000000 */
[----:B------:R-:W-:Y:S02]  /*6430*/  SHF.R.S32.HI R5, RZ, 0x1f, R102 ;  /* 0x0000001fff057819 */ /* 0x000fe40000011466 */
[----:B------:R-:W-:Y:S02]  /*6440*/  ISETP.NE.U32.AND P1, PT, R4, RZ, PT ;  /* 0x000000ff0400720c */ /* 0x000fe40003f25070 */
[----:B------:R-:W-:Y:S02]  /*6450*/  LOP3.LUT R6, R14, 0x30, RZ, 0x3c, !PT ;  /* 0x000000300e067812 */ /* 0x000fe400078e3cff */
[C---:B------:R-:W-:Y:S02]  /*6460*/  LEA R4, P2, R102.reuse, R3, 0x2 ;  /* 0x0000000366047211 */ /* 0x040fe400078410ff */
[----:B------:R-:W-:Y:S01]  /*6470*/  SHF.L.U64.HI R5, R102, 0x2, R5 ;  /* 0x0000000266057819 */ /* 0x000fe20000010205 */
[----:B------:R-:W-:-:S04]  /*6480*/  VIADD R6, R6, UR4 ;  /* 0x0000000406067c36 */ /* 0x000fc80008000000 */
[----:B------:R-:W-:-:S05]  /*6490*/  IMAD.X R5, R2, 0x1, R5, P2 ;  /* 0x0000000102057824 */ /* 0x000fca00010e0605 */
        /* <DEDUP_REMOVED lines=34> */
[----:B------:R-:W3:Y:S01]  /*66c0*/  LDL R5, [R1+0x110] ;  /* 0x0001100001057983 */ /* 0x000ee20000100800 */
[----:B------:R-:W-:-:S05]  /*66d0*/  LOP3.LUT R6, R14, 0x40, RZ, 0x3c, !PT ;  /* 0x000000400e067812 */ /* 0x000fca00078e3cff */
[----:B------:R-:W-:Y:S02]  /*66e0*/  VIADD R6, R6, UR4 ;  /* 0x0000000406067c36 */ /* 0x000fe40008000000 */
[----:B---3--:R-:W-:-:S05]  /*66f0*/  IMAD.X R5, R2, 0x1, R5, P2 ;  /* 0x0000000102057824 */ /* 0x008fca00010e0605 */
[----:B------:R1:W-:Y:S04]  /*6700*/  LDGSTS.E [R6], desc[UR16][R4.64], P1 ;  /* 0x0000000004067fae */ /* 0x0003e80008921850 */
[----:B------:R-:W3:Y:S01]  /*6710*/  LDL R5, [R1+0x148] ;  /* 0x0001480001057983 */ /* 0x000ee20000100800 */
[----:B------:R-:W-:-:S04]  /*6720*/  ISETP.GT.AND P1, PT, R0, 0x11, PT ;  /* 0x000000110000780c */ /* 0x000fc80003f24270 */
[----:B-1----:R-:W-:-:S04]  /*6730*/  SEL R4, RZ, 0x4, !P1 ;  /* 0x00000004ff047807 */ /* 0x002fc80004800000 */
[----:B------:R-:W-:-:S04]  /*6740*/  SEL R4, R4, RZ, !P0 ;  /* 0x000000ff04047207 */ /* 0x000fc80004000000 */
[----:B------:R-:W-:Y:S02]  /*6750*/  ISETP.NE.U32.AND P1, PT, R4, RZ, PT ;  /* 0x000000ff0400720c */ /* 0x000fe40003f25070 */
[----:B---3--:R-:W-:-:S05]  /*6760*/  LEA R4, P2, R5, R3, 0x2 ;  /* 0x0000000305047211 */ /* 0x008fca00078410ff */
[----:B--2---:R-:W-:-:S06]  /*6770*/  IMAD.X R5, R2, 0x1, R7, P2 ;  /* 0x0000000102057824 */ /* 0x004fcc00010e0607 */
[----:B------:R1:W-:Y:S01]  /*6780*/  LDGSTS.E [R6+0x4], desc[UR16][R4.64], P1 ;  /* 0x0000400004067fae */ /* 0x0003e20008921850 */
[----:B------:R-:W-:Y:S02]  /*6790*/  ISETP.GT.AND P1, PT, R0, 0x12, PT ;  /* 0x000000120000780c */ /* 0x000fe40003f24270 */
[----:B------:R-:W-:Y:S02]  /*67a0*/  SHF.R.S32.HI R7, RZ, 0x1f, R113 ;  /* 0x0000001fff077819 */ /* 0x000fe40000011471 */
[----:B-1----:R-:W-:-:S04]  /*67b0*/  SEL R4, RZ, 0x4, !P1 ;  /* 0x00000004ff047807 */ /* 0x002fc80004800000 */
[----:B------:R-:W-:-:S04]  /*67c0*/  SEL R4, R4, RZ, !P0 ;  /* 0x000000ff04047207 */ /* 0x000fc80004000000 */
[----:B------:R-:W-:Y:S02]  /*67d0*/  ISETP.NE.U32.AND P1, PT, R4, RZ, PT ;  /* 0x000000ff0400720c */ /* 0x000fe40003f25070 */
[C---:B------:R-:W-:Y:S02]  /*67e0*/  SHF.L.U64.HI R7, R113.reuse, 0x2, R7 ;  /* 0x0000000271077819 */ /* 0x040fe40000010207 */
[----:B------:R-:W-:-:S05]  /*67f0*/  LEA R4, P2, R113, R3, 0x2 ;  /* 0x0000000371047211 */ /* 0x000fca00078410ff */
[----:B------:R-:W-:-:S05]  /*6800*/  IMAD.X R5, R2, 0x1, R7, P2 ;  /* 0x0000000102057824 */ /* 0x000fca00010e0607 */
        /* <DEDUP_REMOVED lines=10> */
[----:B------:R-:W-:-:S04]  /*68b0*/  ISETP.GT.AND P1, PT, R0, 0x14, PT ;  /* 0x000000140000780c */ /* 0x000fc80003f24270 */
[----:B-1----:R-:W-:Y:S02]  /*68c0*/  SEL R4, RZ, 0x4, !P1 ;  /* 0x00000004ff047807 */ /* 0x002fe40004800000 */
[----:B------:R-:W-:Y:S02]  /*68d0*/  SHF.R.S32.HI R6, RZ, 0x1f, R101 ;  /* 0x0000001fff067819 */ /* 0x000fe40000011465 */
[----:B------:R-:W-:Y:S02]  /*68e0*/  SEL R4, R4, RZ, !P0 ;  /* 0x000000ff04047207 */ /* 0x000fe40004000000 */
[C---:B------:R-:W-:Y:S02]  /*68f0*/  SHF.L.U64.HI R6, R101.reuse, 0x2, R6 ;  /* 0x0000000265067819 */ /* 0x040fe40000010206 */
[----:B------:R-:W-:Y:S02]  /*6900*/  ISETP.NE.U32.AND P1, PT, R4, RZ, PT ;  /* 0x000000ff0400720c */ /* 0x000fe40003f25070 */
[----:B------:R-:W-:-:S02]  /*6910*/  LEA R4, P2, R101, R3, 0x2 ;  /* 0x0000000365047211 */ /* 0x000fc400078410ff */
[----:B------:R-:W-:-:S03]  /*6920*/  LOP3.LUT R7, R14, 0x50, RZ, 0x3c, !PT ;  /* 0x000000500e077812 */ /* 0x000fc600078e3cff */
[----:B------:R-:W-:Y:S02]  /*6930*/  IMAD.X R5, R2, 0x1, R6, P2 ;  /* 0x0000000102057824 */ /* 0x000fe400010e0606 */
[----:B------:R-:W-:-:S05]  /*6940*/  VIADD R6, R7, UR4 ;  /* 0x0000000407067c36 */ /* 0x000fca0008000000 */
[----:B------:R1:W-:Y:S01]  /*6950*/  LDGSTS.E [R6], desc[UR16][R4.64], P1 ;  /* 0x0000000004067fae */ /* 0x0003e20008921850 */
[----:B------:R-:W-:-:S04]  /*6960*/  ISETP.GT.AND P1, PT, R0, 0x15, PT ;  /* 0x000000150000780c */ /* 0x000fc80003f24270 */
[----:B-1----:R-:W-:-:S04]  /*6970*/  SEL R4, RZ, 0x4, !P1 ;  /* 0x00000004ff047807 */ /* 0x002fc80004800000 */
[----:B------:R-:W-:-:S04]  /*6980*/  SEL R4, R4, RZ, !P0 ;  /* 0x000000ff04047207 */ /* 0x000fc80004000000 */
[----:B------:R-:W-:Y:S02]  /*6990*/  ISETP.NE.U32.AND P1, PT, R4, RZ, PT ;  /* 0x000000ff0400720c */ /* 0x000fe40003f25070 */
[----:B------:R-:W-:-:S05]  /*69a0*/  LEA R4, P2, R111, R3, 0x2 ;  /* 0x000000036f047211 */ /* 0x000fca00078410ff */
[----:B------:R-:W-:-:S06]  /*69b0*/  IMAD.X R5, R2, 0x1, R125, P2 ;  /* 0x0000000102057824 */ /* 0x000fcc00010e067d */
[----:B------:R1:W-:Y:S01]  /*69c0*/  LDGSTS.E [R6+0x4], desc[UR16][R4.64], P1 ;  /* 0x0000400004067fae */ /* 0x0003e20008921850 */
        /* <DEDUP_REMOVED lines=18> */
[----:B------:R-:W-:Y:S02]  /*6af0*/  LOP3.LUT R7, R14, 0x60, RZ, 0x3c, !PT ;  /* 0x000000600e077812 */ /* 0x000fe400078e3cff */
[----:B------:R-:W-:-:S03]  /*6b00*/  LEA R4, P2, R100, R3, 0x2 ;  /* 0x0000000364047211 */ /* 0x000fc600078410ff */
[----:B------:R-:W-:Y:S02]  /*6b10*/  VIADD R6, R7, UR4 ;  /* 0x0000000407067c36 */ /* 0x000fe40008000000 */
[----:B------:R-:W-:-:S05]  /*6b20*/  IMAD.X R5, R2, 0x1, R122, P2 ;  /* 0x0000000102057824 */ /* 0x000fca00010e067a */
        /* <DEDUP_REMOVED lines=41> */
[----:B------:R-:W-:Y:S01]  /*6dc0*/  ISETP.NE.U32.AND P1, PT, R4, RZ, PT ;  /* 0x000000ff0400720c */ /* 0x000fe20003f25070 */
[----:B------:R-:W1:Y:S01]  /*6dd0*/  S2R R7, SR_TID.X ;  /* 0x0000000000077919 */ /* 0x000e620000002100 */
[----:B------:R-:W-:-:S05]  /*6de0*/  LEA R4, P2, R104, R3, 0x2 ;  /* 0x0000000368047211 */ /* 0x000fca00078410ff */
[----:B------:R-:W-:-:S06]  /*6df0*/  IMAD.X R5, R2, 0x1, R116, P2 ;  /* 0x0000000102057824 */ /* 0x000fcc00010e0674 */
[----:B------:R2:W-:Y:S01]  /*6e00*/  LDGSTS.E [R6+0x8], desc[UR16][R4.64], P1 ;  /* 0x0000800004067fae */ /* 0x0005e20008921850 */
[----:B------:R-:W-:-:S04]  /*6e10*/  ISETP.GT.AND P1, PT, R0, 0x1f, PT ;  /* 0x0000001f0000780c */ /* 0x000fc80003f24270 */
[----:B--2---:R-:W-:-:S04]  /*6e20*/  SEL R4, RZ, 0x4, !P1 ;  /* 0x00000004ff047807 */ /* 0x004fc80004800000 */
[----:B------:R-:W-:-:S04]  /*6e30*/  SEL R4, R4, RZ, !P0 ;  /* 0x000000ff04047207 */ /* 0x000fc80004000000 */
[----:B------:R-:W-:Y:S02]  /*6e40*/  ISETP.NE.U32.AND P1, PT, R4, RZ, PT ;  /* 0x000000ff0400720c */ /* 0x000fe40003f25070 */
[----:B------:R-:W-:Y:S02]  /*6e50*/  LEA R4, P2, R103, R3, 0x2 ;  /* 0x0000000367047211 */ /* 0x000fe400078410ff */
[----:B-1----:R-:W-:-:S03]  /*6e60*/  LOP3.LUT R7, R7, 0x1f, RZ, 0xc0, !PT ;  /* 0x0000001f07077812 */ /* 0x002fc600078ec0ff */
[----:B------:R-:W-:-:S06]  /*6e70*/  IMAD.X R5, R2, 0x1, R114, P2 ;  /* 0x0000000102057824 */ /* 0x000fcc00010e0672 */
[----:B------:R1:W-:Y:S01]  /*6e80*/  LDGSTS.E [R6+0xc], desc[UR16][R4.64], P1 ;  /* 0x0000c00004067fae */ /* 0x0003e20008921850 */
[----:B------:R-:W-:Y:S01]  /*6e90*/  ISETP.GE.AND P1, PT, R7, R0, PT ;  /* 0x000000000700720c */ /* 0x000fe20003f26270 */
[----:B------:R-:W-:Y:S02]  /*6ea0*/  ULEA UR4, UR13, UR12, 0xe ;  /* 0x0000000c0d047291 */ /* 0x000fe4000f8e703f */
[----:B------:R-:W0:Y:S01]  /*6eb0*/  LDGDEPBAR ;  /* 0x00000000000079af */ /* 0x000e220000000000 */
[----:B-1----:R-:W-:-:S04]  /*6ec0*/  SEL R4, RZ, 0x4, P1 ;  /* 0x00000004ff047807 */ /* 0x002fc80000800000 */
[----:B------:R-:W-:-:S04]  /*6ed0*/  SEL R4, R4, RZ, !P0 ;  /* 0x000000ff04047207 */ /* 0x000fc80004000000 */
[----:B------:R-:W-:Y:S02]  /*6ee0*/  ISETP.NE.U32.AND P0, PT, R4, RZ, PT ;  /* 0x000000ff0400720c */ /* 0x000fe40003f05070 */
[----:B------:R-:W-:Y:S01]  /*6ef0*/  IADD3 R6, P1, R12, R94, RZ ;  /* 0x0000005e0c067210 */ /* 0x000fe20007f3e0ff */
[----:B------:R-:W-:-:S04]  /*6f00*/  VIADD R4, R98, UR4 ;  /* 0x0000000462047c36 */ /* 0x000fc80008000000 */
[----:B------:R-:W-:-:S06]  /*6f10*/  IMAD.X R7, R93, 0x1, R9, P1 ;  /* 0x000000015d077824 */ /* 0x000fcc00008e0609 */
[----:B------:R1:W-:Y:S02]  /*6f20*/  LDGSTS.E [R4+0x30000], desc[UR16][R6.64], P0 ;  /* 0x3000000006047fae */ /* 0x0003e40008121850 */
[----:B-1----:R-:W-:-:S05]  /*6f30*/  IADD3 R6, P1, R12, R92, RZ ;  /* 0x0000005c0c067210 */ /* 0x002fca0007f3e0ff */
[----:B------:R-:W-:-:S05]  /*6f40*/  IMAD.X R7, R91, 0x1, R9, P1 ;  /* 0x000000015b077824 */ /* 0x000fca00008e0609 */
        /* <DEDUP_REMOVED lines=17> */
[----:B------:R-:W-:Y:S02]  /*7060*/  IMAD.X R7, R15, 0x1, R9, P1 ;  /* 0x000000010f077824 */ /* 0x000fe400008e0609 */
[----:B------:R-:W-:-:S03]  /*7070*/  VIADD R13, R13, 0x1 ;  /* 0x000000010d0d7836 */ /* 0x000fc60000000000 */
[----:B------:R1:W-:Y:S01]  /*7080*/  LDGSTS.E [R4+0x33800], desc[UR16][R6.64], P0 ;  /* 0x3380000006047fae */ /* 0x0003e20008121850 */
[-C--:B------:R-:W-:Y:S02]  /*7090*/  IADD3 R20, P0, R20, R11.reuse, RZ ;  /* 0x0000000b14147210 */ /* 0x080fe40007f1e0ff */
[----:B------:R-:W-:Y:S01]  /*70a0*/  IADD3 R16, P5, R16, R11, RZ ;  /* 0x0000000b10107210 */ /* 0x000fe20007fbe0ff */
[----:B------:R-:W0:Y:S02]  /*70b0*/  LDGDEPBAR ;  /* 0x00000000000079af */ /* 0x000e240000000000 */
[--C-:B------:R-:W-:Y:S01]  /*70c0*/  IMAD.X R19, R19, 0x1, R10.reuse, P0 ;  /* 0x0000000113137824 */ /* 0x100fe200000e060a */
[----:B------:R-:W-:Y:S02]  /*70d0*/  ISETP.NE.U32.AND P0, PT, R97, R13, PT ;  /* 0x0000000d6100720c */ /* 0x000fe40003f05070 */
[-C--:B------:R-:W-:Y:S01]  /*70e0*/  IADD3 R18, P6, R18, R11.reuse, RZ ;  /* 0x0000000b12127210 */ /* 0x080fe20007fde0ff */
[----:B------:R-:W-:Y:S01]  /*70f0*/  IMAD.X R15, R15, 0x1, R10, P5 ;  /* 0x000000010f0f7824 */ /* 0x000fe200028e060a */
[----:B------:R-:W-:-:S02]  /*7100*/  IADD3 R22, P1, R22, R11, RZ ;  /* 0x0000000b16167210 */ /* 0x000fc40007f3e0ff */
[-C--:B------:R-:W-:Y:S01]  /*7110*/  IADD3 R88, P2, R88, R11.reuse, RZ ;  /* 0x0000000b58587210 */ /* 0x080fe20007f5e0ff */
[--C-:B------:R-:W-:Y:S01]  /*7120*/  IMAD.X R17, R17, 0x1, R10.reuse, P6 ;  /* 0x0000000111117824 */ /* 0x100fe200030e060a */
[-C--:B------:R-:W-:Y:S02]  /*7130*/  IADD3 R90, P3, R90, R11.reuse, RZ ;  /* 0x0000000b5a5a7210 */ /* 0x080fe40007f7e0ff */
[-C--:B------:R-:W-:Y:S02]  /*7140*/  IADD3 R92, P4, R92, R11.reuse, RZ ;  /* 0x0000000b5c5c7210 */ /* 0x080fe40007f9e0ff */
[----:B------:R-:W-:Y:S02]  /*7150*/  IADD3 R94, P5, R94, R11, RZ ;  /* 0x0000000b5e5e7210 */ /* 0x000fe40007fbe0ff */
[----:B------:R-:W-:Y:S01]  /*7160*/  LEA R3, P6, R95, R3, 0x2 ;  /* 0x000000035f037211 */ /* 0x000fe200078c10ff */
[----:B------:R-:W-:Y:S02]  /*7170*/  VIADD R0, R0, 0xffffffe0 ;  /* 0xffffffe000007836 */ /* 0x000fe40000000000 */
[----:B------:R-:W-:-:S02]  /*7180*/  IMAD.X R21, R21, 0x1, R10, P1 ;  /* 0x0000000115157824 */ /* 0x000fc400008e060a */
[--C-:B------:R-:W-:Y:S02]  /*7190*/  IMAD.X R23, R23, 0x1, R10.reuse, P2 ;  /* 0x0000000117177824 */ /* 0x100fe400010e060a */
[--C-:B------:R-:W-:Y:S02]  /*71a0*/  IMAD.X R89, R89, 0x1, R10.reuse, P3 ;  /* 0x0000000159597824 */ /* 0x100fe400018e060a */
[--C-:B------:R-:W-:Y:S02]  /*71b0*/  IMAD.X R91, R91, 0x1, R10.reuse, P4 ;  /* 0x000000015b5b7824 */ /* 0x100fe400020e060a */
[----:B------:R-:W-:Y:S02]  /*71c0*/  IMAD.X R93, R93, 0x1, R10, P5 ;  /* 0x000000015d5d7824 */ /* 0x000fe400028e060a */
[----:B------:R-:W-:Y:S01]  /*71d0*/  IMAD.X R2, R2, 0x1, R115, P6 ;  /* 0x0000000102027824 */ /* 0x000fe200030e0673 */
[----:B-1----:R-:W-:Y:S06]  /*71e0*/  @P0 BRA `(.L_x_1) ;  /* 0xffffffdc00b80947 */ /* 0x002fec000383ffff */
.L_x_0:
[----:B------:R-:W2:Y:S01]  /*71f0*/  LDL.LU R4, [R1+0x180] ;  /* 0x0001800001047983 */ /* 0x000ea20000300800 */
[----:B------:R-:W-:-:S04]  /*7200*/  DEPBAR.LE SB0, 0x0 ;  /* 0x000080000000791a */ /* 0x000fc80000000000 */
[----:B------:R-:W3:Y:S01]  /*7210*/  LDL.LU R6, [R1+0x184] ;  /* 0x0001840001067983 */ /* 0x000ee20000300800 */
[----:B------:R-:W1:Y:S01]  /*7220*/  S2R R5, SR_TID.X ;  /* 0x0000000000057919 */ /* 0x000e620000002100 */
[----:B------:R-:W-:Y:S01]  /*7230*/  IMAD.MOV.U32 R14, RZ, RZ, R24 ;  /* 0x000000ffff0e7224 */ /* 0x000fe200078e0018 */
[----:B------:R-:W-:Y:S01]  /*7240*/  ULDC UR4, c[0x0][0x22c] ;  /* 0x00008b0000047ab9 */ /* 0x000fe20000000800 */
[----:B------:R-:W-:Y:S01]  /*7250*/  IMAD.MOV.U32 R15, RZ, RZ, R26 ;  /* 0x000000ffff0f7224 */ /* 0x000fe200078e001a */
[----:B------:R-:W2:Y:S01]  /*7260*/  LDL.LU R124, [R1+0x188] ;  /* 0x00018800017c7983 */ /* 0x000ea20000300800 */
[----:B------:R-:W-:Y:S01]  /*7270*/  IMAD.MOV.U32 R7, RZ, RZ, R27 ;  /* 0x000000ffff077224 */ /* 0x000fe200078e001b */
[----:B------:R-:W-:Y:S01]  /*7280*/  ULDC UR5, c[0x0][0x22c] ;  /* 0x00008b0000057ab9 */ /* 0x000fe20000000800 */
[----:B------:R-:W-:Y:S01]  /*7290*/  IMAD.MOV.U32 R22, RZ, RZ, R41 ;  /* 0x000000ffff167224 */ /* 0x000fe200078e0029 */
[----:B------:R-:W4:Y:S01]  /*72a0*/  LDL.LU R12, [R1] ;  /* 0x00000000010c7983 */ /* 0x000f220000300800 */
[----:B------:R-:W-:Y:S01]  /*72b0*/  IMAD.MOV.U32 R23, RZ, RZ, R43 ;  /* 0x000000ffff177224 */ /* 0x000fe200078e002b */
[----:B------:R-:W-:Y:S01]  /*72c0*/  ULDC.64 UR6, c[0x0][0x220] ;  /* 0x0000880000067ab9 */ /* 0x000fe20000000a00 */
[----:B-----5:R-:W-:Y:S01]  /*72d0*/  VIADD R3, R8, 0x1 ;  /* 0x0000000108037836 */ /* 0x020fe20000000000 */
[----:B------:R-:W4:Y:S01]  /*72e0*/  LDL.LU R13, [R1+0x8] ;  /* 0x00000800010d7983 */ /* 0x000f220000300800 */
[C---:B-1----:R-:W-:Y:S01]  /*72f0*/  IMAD.SHL.U32 R2, R5.reuse, 0x10, RZ ;  /* 0x0000001005027824 */ /* 0x042fe200078e00ff */
[C---:B------:R-:W-:Y:S01]  /*7300*/  LOP3.LUT R125, R5.reuse, 0x1ff, RZ, 0xc0, !PT ;  /* 0x000001ff057d7812 */ /* 0x040fe200078ec0ff */
[----:B------:R-:W-:-:S03]  /*7310*/  IMAD.SHL.U32 R0, R5, 0x100, RZ ;  /* 0x0000010005007824 */ /* 0x000fc600078e00ff */
[----:B------:R-:W-:Y:S02]  /*7320*/  LOP3.LUT R2, R2, 0xf0, RZ, 0xc0, !PT ;  /* 0x000000f002027812 */ /* 0x000fe400078ec0ff */
[----:B------:R-:W-:Y:S02]  /*7330*/  LOP3.LUT R0, R0, 0x1000, RZ, 0xc0, !PT ;  /* 0x0000100000007812 */ /* 0x000fe400078ec0ff */
[----:B------:R-:W-:Y:S01]  /*7340*/  LEA R125, R125, UR12, 0x4 ;  /* 0x0000000c7d7d7c11 */ /* 0x000fe2000f8e20ff */
[----:B------:R-:W-:Y:S01]  /*7350*/  BAR.SYNC.DEFER_BLOCKING 0x0 ;  /* 0x0000000000007b1d */ /* 0x000fe20000010000 */
[----:B------:R-:W-:Y:S01]  /*7360*/  IADD3 R0, R0, UR12, R2 ;  /* 0x0000000c00007c10 */ /* 0x000fe2000fffe002 */
[----:B------:R-:W-:Y:S02]  /*7370*/  IMAD.MOV.U32 R90, RZ, RZ, R61 ;  /* 0x000000ffff5a7224 */ /* 0x000fe400078e003d */
[----:B------:R-:W-:Y:S02]  /*7380*/  IMAD.MOV.U32 R91, RZ, RZ, R63 ;  /* 0x000000ffff5b7224 */ /* 0x000fe400078e003f */
[----:B------:R-:W-:-:S02]  /*7390*/  IMAD.MOV.U32 R94, RZ, RZ, R65 ;  /* 0x000000ffff5e7224 */ /* 0x000fc400078e0041 */
[----:B------:R-:W-:Y:S02]  /*73a0*/  IMAD.MOV.U32 R95, RZ, RZ, R67 ;  /* 0x000000ffff5f7224 */ /* 0x000fe400078e0043 */
[----:B------:R-:W-:Y:S02]  /*73b0*/  IMAD.MOV.U32 R98, RZ, RZ, R69 ;  /* 0x000000ffff627224 */ /* 0x000fe400078e0045 */
[----:B------:R-:W-:Y:S02]  /*73c0*/  IMAD.MOV.U32 R99, RZ, RZ, R71 ;  /* 0x000000ffff637224 */ /* 0x000fe400078e0047 */
[----:B------:R-:W-:Y:S02]  /*73d0*/  IMAD.MOV.U32 R102, RZ, RZ, R73 ;  /* 0x000000ffff667224 */ /* 0x000fe400078e0049 */
[----:B------:R-:W-:Y:S02]  /*73e0*/  IMAD.MOV.U32 R103, RZ, RZ, R75 ;  /* 0x000000ffff677224 */ /* 0x000fe400078e004b */
[----:B------:R-:W-:-:S02]  /*73f0*/  IMAD.MOV.U32 R106, RZ, RZ, R77 ;  /* 0x000000ffff6a7224 */ /* 0x000fc400078e004d */
[----:B------:R-:W-:Y:S02]  /*7400*/  IMAD.MOV.U32 R107, RZ, RZ, R79 ;  /* 0x000000ffff6b7224 */ /* 0x000fe400078e004f */
[----:B------:R-:W-:Y:S02]  /*7410*/  IMAD.MOV.U32 R110, RZ, RZ, R81 ;  /* 0x000000ffff6e7224 */ /* 0x000fe400078e0051 */
[----:B------:R-:W-:Y:S02]  /*7420*/  IMAD.MOV.U32 R111, RZ, RZ, R83 ;  /* 0x000000ffff6f7224 */ /* 0x000fe400078e0053 */
[----:B------:R-:W-:Y:S01]  /*7430*/  VIADD R2, R8, 0x2 ;  /* 0x0000000208027836 */ /* 0x000fe20000000000 */
[----:B--2---:R-:W-:Y:S02]  /*7440*/  ISETP.GE.AND P0, PT, R124, R4, PT ;  /* 0x000000047c00720c */ /* 0x004fe40003f06270 */
[----:B------:R-:W-:Y:S02]  /*7450*/  LOP3.LUT R4, R5, 0x1e0, RZ, 0xc0, !PT ;  /* 0x000001e005047812 */ /* 0x000fe400078ec0ff */
[----:B---3--:R-:W-:-:S02]  /*7460*/  ISETP.LT.AND P2, PT, R8, R6, !P0 ;  /* 0x000000060800720c */ /* 0x008fc40004741270 */
[----:B------:R-:W-:Y:S01]  /*7470*/  ISETP.LT.AND P1, PT, R3, UR4, !P0 ;  /* 0x0000000403007c0c */ /* 0x000fe2000c721270 */
[----:B------:R-:W-:Y:S01]  /*7480*/  IMAD R0, R4, 0x8, R0 ;  /* 0x0000000804007824 */ /* 0x000fe200078e0200 */
[----:B------:R-:W-:Y:S01]  /*7490*/  ISETP.LT.AND P5, PT, R2, UR5, !P0 ;  /* 0x0000000502007c0c */ /* 0x000fe2000c7a1270 */
[----:B------:R-:W2:Y:S01]  /*74a0*/  LDL.LU R4, [R1+0x4] ;  /* 0x0000040001047983 */ /* 0x000ea20000300800 */
[----:B------:R-:W-:Y:S01]  /*74b0*/  IMAD.MOV.U32 R6, RZ, RZ, R25 ;  /* 0x000000ffff067224 */ /* 0x000fe200078e0019 */
[----:B------:R-:W-:Y:S01]  /*74c0*/  ULDC UR5, c[0x0][0x22c] ;  /* 0x00008b0000057ab9 */ /* 0x000fe20000000800 */
[C---:B------:R-:W-:Y:S01]  /*74d0*/  VIADD R3, R8.reuse, 0x4 ;  /* 0x0000000408037836 */ /* 0x040fe20000000000 */
[----:B------:R-:W2:Y:S01]  /*74e0*/  LDL.LU R5, [R1+0xc] ;  /* 0x00000c0001057983 */ /* 0x000ea20000300800 */
[----:B------:R-:W-:Y:S01]  /*74f0*/  VIADD R2, R8, 0x3 ;  /* 0x0000000308027836 */ /* 0x000fe20000000000 */
[----:B------:R-:W-:Y:S02]  /*7500*/  ULDC UR4, c[0x0][0x22c] ;  /* 0x00008b0000047ab9 */ /* 0x000fe40000000800 */
[----:B----4-:R-:W-:Y:S01]  /*7510*/  STSM.16.M88.4 [R0], R12 ;  /* 0x0000000c00007844 */ /* 0x010fe20000000200 */
[----:B------:R-:W-:Y:S01]  /*7520*/  BAR.SYNC.DEFER_BLOCKING 0x0 ;  /* 0x0000000000007b1d */ /* 0x000fe20000010000 */
[----:B------:R-:W-:-:S02]  /*7530*/  ISETP.LT.AND P3, PT, R3, UR5, !P0 ;  /* 0x0000000503007c0c */ /* 0x000fc4000c761270 */
[----:B------:R-:W-:-:S03]  /*7540*/  ISETP.LT.AND P4, PT, R2, UR4, !P0 ;  /* 0x0000000402007c0c */ /* 0x000fc6000c781270 */
[----:B------:R-:W-:Y:S01]  /*7550*/  ULDC UR5, c[0x0][0x244] ;  /* 0x0000910000057ab9 */ /* 0x000fe20000000800 */
[----:B------:R-:W-:Y:S01]  /*7560*/  ULDC UR4, c[0x0][0x248] ;  /* 0x0000920000047ab9 */ /* 0x000fe20000000800 */
[----:B------:R-:W1:Y:S01]  /*7570*/  LDS.128 R12, [R125] ;  /* 0x000000007d0c7984 */ /* 0x000e620000000c00 */
[----:B------:R-:W-:Y:S06]  /*7580*/  BAR.SYNC.DEFER_BLOCKING 0x0 ;  /* 0x0000000000007b1d */ /* 0x000fec0000010000 */
[----:B-1----:R1:W-:Y:S04]  /*7590*/  STL.64 [R1+0x100], R12 ;  /* 0x0001000c01007387 */ /* 0x0023e80000100a00 */
[----:B------:R3:W-:Y:S04]  /*75a0*/  STL.64 [R1+0x108], R14 ;  /* 0x0001080e01007387 */ /* 0x0007e80000100a00 */
[----:B-1----:R-:W4:Y:S04]  /*75b0*/  LDL.LU R12, [R1+0x10] ;  /* 0x00001000010c7983 */ /* 0x002f280000300800 */
[----:B------:R-:W4:Y:S01]  /*75c0*/  LDL.LU R13, [R1+0x18] ;  /* 0x00001800010d7983 */ /* 0x000f220000300800 */
[----:B---3--:R-:W-:-:S02]  /*75d0*/  IMAD.MOV.U32 R14, RZ, RZ, R28 ;  /* 0x000000ffff0e7224 */ /* 0x008fc400078e001c */
[----:B------:R-:W-:Y:S01]  /*75e0*/  IMAD.MOV.U32 R15, RZ, RZ, R30 ;  /* 0x000000ffff0f7224 */ /* 0x000fe200078e001e */
[----:B--2---:R1:W-:Y:S01]  /*75f0*/  STSM.16.M88.4 [R0], R4 ;  /* 0x0000000400007844 */ /* 0x0043e20000000200 */
[----:B------:R-:W-:Y:S06]  /*7600*/  BAR.SYNC.DEFER_BLOCKING 0x0 ;  /* 0x0000000000007b1d */ /* 0x000fec0000010000 */
[----:B-1----:R-:W2:Y:S04]  /*7610*/  LDL.LU R4, [R1+0x14] ;  /* 0x0000140001047983 */ /* 0x002ea80000300800 */
[----:B------:R-:W2:Y:S04]  /*7620*/  LDL.LU R5, [R1+0x1c] ;  /* 0x00001c0001057983 */ /* 0x000ea80000300800 */
[----:B------:R-:W1:Y:S01]  /*7630*/  LDS.128 R16, [R125] ;  /* 0x000000007d107984 */ /* 0x000e620000000c00 */
[----:B------:R-:W-:Y:S06]  /*7640*/  BAR.SYNC.DEFER_BLOCKING 0x0 ;  /* 0x0000000000007b1d */ /* 0x000fec0000010000 */
[----:B----4-:R-:W-:Y:S02]  /*7650*/  STSM.16.M88.4 [R0], R12 ;  /* 0x0000000c00007844 */ /* 0x010fe40000000200 */
[----:B------:R-:W-:Y:S06]  /*7660*/  BAR.SYNC.DEFER_BLOCKING 0x0 ;  /* 0x0000000000007b1d */ /* 0x000fec0000010000 */
[----:B------:R-:W3:Y:S04]  /*7670*/  LDS.128 R12, [R125] ;  /* 0x000000007d0c7984 */ /* 0x000ee80000000c00 */
[----:B-1----:R-:W-:Y:S04]  /*7680*/  STL.64 [R1], R16 ;  /* 0x0000001001007387 */ /* 0x002fe80000100a00 */
[----:B------:R-:W-:Y:S01]  /*7690*/  STL.64 [R1+0x8], R18 ;  /* 0x0000081201007387 */ /* 0x000fe20000100a00 */
[----:B------:R-:W-:Y:S06]  /*76a0*/  BAR.SYNC.DEFER_BLOCKING 0x0 ;  /* 0x0000000000007b1d */ /* 0x000fec0000010000 */
[----:B---3--:R1:W-:Y:S04]  /*76b0*/  STL.64 [R1+0x10], R12 ;  /* 0x0000100c01007387 */ /* 0x0083e80000100a00 */
[----:B------:R-:W-:Y:S04]  /*76c0*/  STL.64 [R1+0x18], R14 ;  /* 0x0000180e01007387 */ /* 0x000fe80000100a00 */
[----:B-1----:R-:W3:Y:S04]  /*76d0*/  LDL.LU R12, [R1+0x20] ;  /* 0x00002000010c7983 */ /* 0x002ee80000300800 */
[----:B------:R-:W3:Y:S01]  /*76e0*/  LDL.LU R13, [R1+0x28] ;  /* 0x00002800010d7983 */ /* 0x000ee20000300800 */
[----:B------:R-:W-:-:S02]  /*76f0*/  IMAD.MOV.U32 R6, RZ, RZ, R29 ;  /* 0x000000ffff067224 */ /* 0x000fc400078e001d */
[----:B------:R-:W-:-:S05]  /*7700*/  IMAD.MOV.U32 R7, RZ, RZ, R31 ;  /* 0x000000ffff077224 */ /* 0x000fca00078e001f */
[----:B--2---:R1:W-:Y:S01]  /*7710*/  STSM.16.M88.4 [R0], R4 ;  /* 0x0000000400007844 */ /* 0x0043e20000000200 */
[----:B------:R-:W-:Y:S06]  /*7720*/  BAR.SYNC.DEFER_BLOCKING 0x0 ;  /* 0x0000000000007b1d */ /* 0x000fec0000010000 */
[----:B-1----:R-:W2:Y:S04]  /*7730*/  LDL.LU R4, [R1+0x24] ;  /* 0x0000240001047983 */ /* 0x002ea80000300800 */
[----:B------:R-:W2:Y:S04]  /*7740*/  LDL.LU R5, [R1+0x2c] ;  /* 0x00002c0001057983 */ /* 0x000ea80000300800 */
[----:B------:R-:W1:Y:S01]  /*7750*/  LDS.128 R120, [R125] ;  /* 0x000000007d787984 */ /* 0x000e620000000c00 */
[----:B------:R-:W-:-:S02]  /*7760*/  IMAD.MOV.U32 R14, RZ, RZ, R32 ;  /* 0x000000ffff0e7224 */ /* 0x000fc400078e0020 */
[----:B------:R-:W-:Y:S01]  /*7770*/  IMAD.MOV.U32 R15, RZ, RZ, R34 ;  /* 0x000000ffff0f7224 */ /* 0x000fe200078e0022 */
[----:B------:R-:W-:Y:S01]  /*7780*/  BAR.SYNC.DEFER_BLOCKING 0x0 ;  /* 0x0000000000007b1d */ /* 0x000fe20000010000 */
[----:B------:R-:W-:Y:S02]  /*7790*/  IMAD.MOV.U32 R6, RZ, RZ, R33 ;  /* 0x000000ffff067224 */ /* 0x000fe400078e0021 */
[----:B------:R-:W-:-:S03]  /*77a0*/  IMAD.MOV.U32 R7, RZ, RZ, R35 ;  /* 0x000000ffff077224 */ /* 0x000fc600078e0023 */
[----:B-1----:R-:W-:Y:S04]  /*77b0*/  STL [R1+0x190], R122 ;  /* 0x0001907a01007387 */ /* 0x002fe80000100800 */
[----:B------:R-:W-:Y:S04]  /*77c0*/  STL [R1+0x18c], R123 ;  /* 0x00018c7b01007387 */ /* 0x000fe80000100800 */
[----:B---3--:R-:W-:Y:S01]  /*77d0*/  STSM.16.M88.4 [R0], R12 ;  /* 0x0000000c00007844 */ /* 0x008fe20000000200 */
[----:B------:R-:W-:Y:S06]  /*77e0*/  BAR.SYNC.DEFER_BLOCKING 0x0 ;  /* 0x0000000000007b1d */ /* 0x000fec0000010000 */
[----:B------:R-:W1:Y:S02]  /*77f0*/  LDS.128 R116, [R125] ;  /* 0x000000007d747984 */ /* 0x000e640000000c00 */
[----:B------:R-:W-:Y:S06]  /*7800*/  BAR.SYNC.DEFER_BLOCKING 0x0 ;  /* 0x0000000000007b1d */ /* 0x000fec0000010000 */
[----:B--2---:R2:W-:Y:S02]  /*7810*/  STSM.16.M88.4 [R0], R4 ;  /* 0x0000000400007844 */ /* 0x0045e40000000200 */
[----:B------:R-:W-:Y:S06]  /*7820*/  BAR.SYNC.DEFER_BLOCKING 0x0 ;  /* 0x0000000000007b1d */ /* 0x000fec0000010000 */
[----:B--2---:R-:W2:Y:S04]  /*7830*/  LDL.LU R4, [R1+0x30] ;  /* 0x0000300001047983 */ /* 0x004ea80000300800 */
[----:B------:R-:W2:Y:S04]  /*7840*/  LDL.LU R5, [R1+0x38] ;  /* 0x0000380001057983 */ /* 0x000ea80000300800 */
[----:B------:R-:W3:Y:S04]  /*7850*/  LDL.LU R12, [R1+0x34] ;  /* 0x00003400010c7983 */ /* 0x000ee80000300800 */
[----:B------:R-:W3:Y:S04]  /*7860*/  LDL.LU R13, [R1+0x3c] ;  /* 0x00003c00010d7983 */ /* 0x000ee80000300800 */
[----:B------:R-:W4:Y:S01]  /*7870*/  LDS.128 R16, [R125] ;  /* 0x000000007d107984 */ /* 0x000f220000000c00 */
[----:B------:R-:W-:-:S02]  /*7880*/  IMAD.MOV.U32 R6, RZ, RZ, R36 ;  /* 0x000000ffff067224 */ /* 0x000fc400078e0024 */
[----:B------:R-:W-:Y:S01]  /*7890*/  IMAD.MOV.U32 R7, RZ, RZ, R38 ;  /* 0x000000ffff077224 */ /* 0x000fe200078e0026 */
[----:B------:R-:W-:Y:S01]  /*78a0*/  BAR.SYNC.DEFER_BLOCKING 0x0 ;  /* 0x0000000000007b1d */ /* 0x000fe20000010000 */
[----:B------:R-:W-:Y:S02]  /*78b0*/  IMAD.MOV.U32 R14, RZ, RZ, R37 ;  /* 0x000000ffff0e7224 */ /* 0x000fe400078e0025 */
[----:B------:R-:W-:-:S03]  /*78c0*/  IMAD.MOV.U32 R15, RZ, RZ, R39 ;  /* 0x000000ffff0f7224 */ /* 0x000fc600078e0027 */
[----:B--2---:R-:W-:Y:S02]  /*78d0*/  STSM.16.M88.4 [R0], R4 ;  /* 0x0000000400007844 */ /* 0x004fe40000000200 */
[----:B------:R-:W-:Y:S06]  /*78e0*/  BAR.SYNC.DEFER_BLOCKING 0x0 ;  /* 0x0000000000007b1d */ /* 0x000fec0000010000 */
[----:B------:R-:W2:Y:S02]  /*78f0*/  LDS.128 R4, [R125] ;  /* 0x000000007d047984 */ /* 0x000ea40000000c00 */
[----:B------:R-:W-:Y:S06]  /*7900*/  BAR.SYNC.DEFER_BLOCKING 0x0 ;  /* 0x0000000000007b1d */ /* 0x000fec0000010000 */
[----:B---3--:R3:W-:Y:S02]  /*7910*/  STSM.16.M88.4 [R0], R12 ;  /* 0x0000000c00007844 */ /* 0x0087e40000000200 */
[----:B------:R-:W-:Y:S06]  /*7920*/  BAR.SYNC.DEFER_BLOCKING 0x0 ;  /* 0x0000000000007b1d */ /* 0x000fec0000010000 */
[----:B---3--:R-:W3:Y:S04]  /*7930*/  LDL.LU R12, [R1+0x40] ;  /* 0x00004000010c7983 */ /* 0x008ee80000300800 */
[----:B------:R-:W3:Y:S04]  /*7940*/  LDL.LU R13, [R1+0x48] ;  /* 0x00004800010d7983 */ /* 0x000ee80000300800 */
[----:B------:R-:W4:Y:S04]  /*7950*/  LDL.LU R20, [R1+0x44] ;  /* 0x0000440001147983 */ /* 0x000f280000300800 */
[----:B------:R-:W4:Y:S04]  /*7960*/  LDL.LU R21, [R1+0x4c] ;  /* 0x00004c0001157983 */ /* 0x000f280000300800 */
[----:B------:R-:W2:Y:S01]  /*7970*/  LDS.128 R24, [R125] ;  /* 0x000000007d187984 */ /* 0x000ea20000000c00 */
[----:B------:R-:W-:-:S02]  /*7980*/  IMAD.MOV.U32 R14, RZ, RZ, R40 ;  /* 0x000000ffff0e7224 */ /* 0x000fc400078e0028 */
[----:B------:R-:W-:Y:S01]  /*7990*/  IMAD.MOV.U32 R15, RZ, RZ, R42 ;  /* 0x000000ffff0f7224 */ /* 0x000fe200078e002a */
[----:B------:R-:W-:Y:S06]  /*79a0*/  BAR.SYNC.DEFER_BLOCKING 0x0 ;  /* 0x0000000000007b1d */ /* 0x000fec0000010000 */
[----:B---3--:R-:W-:Y:S02]  /*79b0*/  STSM.16.M88.4 [R0], R12 ;  /* 0x0000000c00007844 */ /* 0x008fe40000000200 */
[----:B------:R-:W-:Y:S06]  /*79c0*/  BAR.SYNC.DEFER_BLOCKING 0x0 ;  /* 0x0000000000007b1d */ /* 0x000fec0000010000 */
[----:B------:R-:W3:Y:S02]  /*79d0*/  LDS.128 R12, [R125] ;  /* 0x000000007d0c7984 */ /* 0x000ee40000000c00 */
[----:B------:R-:W-:Y:S06]  /*79e0*/  BAR.SYNC.DEFER_BLOCKING 0x0 ;  /* 0x0000000000007b1d */ /* 0x000fec0000010000 */
[----:B----4-:R4:W-:Y:S02]  /*79f0*/  STSM.16.M88.4 [R0], R20 ;  /* 0x0000001400007844 */ /* 0x0109e40000000200 */
[----:B------:R-:W-:Y:S06]  /*7a00*/  BAR.SYNC.DEFER_BLOCKING 0x0 ;  /* 0x0000000000007b1d */ /* 0x000fec0000010000 */
[----:B----4-:R-:W4:Y:S04]  /*7a10*/  LDL.LU R20, [R1+0x50] ;  /* 0x0000500001147983 */ /* 0x010f280000300800 */
[----:B------:R-:W4:Y:S04]  /*7a20*/  LDL.LU R21, [R1+0x58] ;  /* 0x0000580001157983 */ /* 0x000f280000300800 */
[----:B------:R-:W2:Y:S04]  /*7a30*/  LDL.LU R28, [R1+0x54] ;  /* 0x00005400011c7983 */ /* 0x000ea80000300800 */
[----:B------:R-:W2:Y:S04]  /*7a40*/  LDL.LU R29, [R1+0x5c] ;  /* 0x00005c00011d7983 */ /* 0x000ea80000300800 */
[----:B------:R-:W3:Y:S01]  /*7a50*/  LDS.128 R32, [R125] ;  /* 0x000000007d207984 */ /* 0x000ee20000000c00 */
[----:B------:R-:W-:-:S02]  /*7a60*/  IMAD.MOV.U32 R22, RZ, RZ, R44 ;  /* 0x000000ffff167224 */ /* 0x000fc400078e002c */
[----:B------:R-:W-:Y:S01]  /*7a70*/  IMAD.MOV.U32 R23, RZ, RZ, R46 ;  /* 0x000000ffff177224 */ /* 0x000fe200078e002e */
[----:B------:R-:W-:Y:S01]  /*7a80*/  BAR.SYNC.DEFER_BLOCKING 0x0 ;  /* 0x0000000000007b1d */ /* 0x000fe20000010000 */
[----:B------:R-:W-:Y:S02]  /*7a90*/  IMAD.MOV.U32 R30, RZ, RZ, R45 ;  /* 0x000000ffff1e7224 */ /* 0x000fe400078e002d */
[----:B------:R-:W-:-:S03]  /*7aa0*/  IMAD.MOV.U32 R31, RZ, RZ, R47 ;  /* 0x000000ffff1f7224 */ /* 0x000fc600078e002f */
[----:B----4-:R-:W-:Y:S02]  /*7ab0*/  STSM.16.M88.4 [R0], R20 ;  /* 0x0000001400007844 */ /* 0x010fe40000000200 */
[----:B------:R-:W-:Y:S06]  /*7ac0*/  BAR.SYNC.DEFER_BLOCKING 0x0 ;  /* 0x0000000000007b1d */ /* 0x000fec0000010000 */
[----:B------:R-:W4:Y:S02]  /*7ad0*/  LDS.128 R20, [R125] ;  /* 0x000000007d147984 */ /* 0x000f240000000c00 */
        /* <DEDUP_REMOVED lines=26> */
[----:B------:R-:W-:Y:S01]  /*7c80*/  BAR.SYNC.DEFER_BLOCKING 0x0 ;  /* 0x0000000000007b1d */ /* 0x000fe20000010000 */
[----:B------:R-:W-:Y:S02]  /*7c90*/  IMAD.MOV.U32 R46, RZ, RZ, R53 ;  /* 0x000000ffff2e7224 */ /* 0x000fe400078e0035 */
[----:B------:R-:W-:-:S03]  /*7ca0*/  IMAD.MOV.U32 R47, RZ, RZ, R55 ;  /* 0x000000ffff2f7224 */ /* 0x000fc600078e0037 */
[----:B---3--:R-:W-:Y:S02]  /*7cb0*/  STSM.16.M88.4 [R0], R36 ;  /* 0x0000002400007844 */ /* 0x008fe40000000200 */
[----:B------:R-:W-:Y:S06]  /*7cc0*/  BAR.SYNC.DEFER_BLOCKING 0x0 ;  /* 0x0000000000007b1d */ /* 0x000fec0000010000 */
[----:B------:R-:W3:Y:S02]  /*7cd0*/  LDS.128 R36, [R125] ;  /* 0x000000007d247984 */ /* 0x000ee40000000c00 */
[----:B------:R-:W-:Y:S06]  /*7ce0*/  BAR.SYNC.DEFER_BLOCKING 0x0 ;  /* 0x0000000000007b1d */ /* 0x000fec0000010000 */
[----:B----4-:R4:W-:Y:S04]  /*7cf0*/  STSM.16.M88.4 [R0], R44 ;  /* 0x0000002c00007844 */ /* 0x0109e80000000200 */
[----:B----4-:R-:W4:Y:S04]  /*7d00*/  LDL.LU R44, [R1+0x80] ;  /* 0x00008000012c7983 */ /* 0x010f280000300800 */
[----:B------:R-:W4:Y:S04]  /*7d10*/  LDL.LU R45, [R1+0x88] ;  /* 0x00008800012d7983 */ /* 0x000f280000300800 */
[----:B------:R-:W2:Y:S04]  /*7d20*/  LDL.LU R52, [R1+0x84] ;  /* 0x0000840001347983 */ /* 0x000ea80000300800 */
[----:B------:R-:W2:Y:S01]  /*7d30*/  LDL.LU R53, [R1+0x8c] ;  /* 0x00008c0001357983 */ /* 0x000ea20000300800 */
[----:B------:R-:W-:-:S02]  /*7d40*/  IMAD.MOV.U32 R46, RZ, RZ, R56 ;  /* 0x000000ffff2e7224 */ /* 0x000fc400078e0038 */
[----:B------:R-:W-:Y:S01]  /*7d50*/  IMAD.MOV.U32 R47, RZ, RZ, R58 ;  /* 0x000000ffff2f7224 */ /* 0x000fe200078e003a */
[----:B------:R-:W-:Y:S01]  /*7d60*/  BAR.SYNC.DEFER_BLOCKING 0x0 ;  /* 0x0000000000007b1d */ /* 0x000fe20000010000 */
[----:B------:R-:W-:Y:S02]  /*7d70*/  IMAD.MOV.U32 R54, RZ, RZ, R57 ;  /* 0x000000ffff367224 */ /* 0x000fe400078e0039 */
[----:B------:R-:W-:-:S03]  /*7d80*/  IMAD.MOV.U32 R55, RZ, RZ, R59 ;  /* 0x000000ffff377224 */ /* 0x000fc600078e003b */
[----:B------:R-:W3:Y:S02]  /*7d90*/  LDS.128 R56, [R125] ;  /* 0x000000007d387984 */ /* 0x000ee40000000c00 */
[----:B------:R-:W-:Y:S06]  /*7da0*/  BAR.SYNC.DEFER_BLOCKING 0x0 ;  /* 0x0000000000007b1d */ /* 0x000fec0000010000 */
[----:B----4-:R-:W-:Y:S02]  /*7db0*/  STSM.16.M88.4 [R0], R44 ;  /* 0x0000002c00007844 */ /* 0x010fe40000000200 */
[----:B------:R-:W-:Y:S06]  /*7dc0*/  BAR.SYNC.DEFER_BLOCKING 0x0 ;  /* 0x0000000000007b1d */ /* 0x000fec0000010000 */
[----:B------:R-:W4:Y:S02]  /*7dd0*/  LDS.128 R44, [R125] ;  /* 0x000000007d2c7984 */ /* 0x000f240000000c00 */
[----:B------:R-:W-:Y:S06]  /*7de0*/  BAR.SYNC.DEFER_BLOCKING 0x0 ;  /* 0x0000000000007b1d */ /* 0x000fec0000010000 */
[----:B--2---:R2:W-:Y:S04]  /*7df0*/  STSM.16.M88.4 [R0], R52 ;  /* 0x0000003400007844 */ /* 0x0045e80000000200 */
[----:B--2---:R-:W2:Y:S04]  /*7e00*/  LDL.LU R52, [R1+0x90] ;  /* 0x0000900001347983 */ /* 0x004ea80000300800 */
[----:B------:R-:W2:Y:S04]  /*7e10*/  LDL.LU R53, [R1+0x98] ;  /* 0x0000980001357983 */ /* 0x000ea80000300800 */
[----:B------:R-:W3:Y:S04]  /*7e20*/  LDL.LU R88, [R1+0x94] ;  /* 0x0000940001587983 */ /* 0x000ee80000300800 */
[----:B------:R-:W3:Y:S01]  /*7e30*/  LDL.LU R89, [R1+0x9c] ;  /* 0x00009c0001597983 */ /* 0x000ee20000300800 */
[----:B------:R-:W-:Y:S01]  /*7e40*/  BAR.SYNC.DEFER_BLOCKING 0x0 ;  /* 0x0000000000007b1d */ /* 0x000fe20000010000 */
[----:B------:R-:W-:-:S02]  /*7e50*/  IMAD.MOV.U32 R54, RZ, RZ, R60 ;  /* 0x000000ffff367224 */ /* 0x000fc400078e003c */
[----:B------:R-:W-:-:S03]  /*7e60*/  IMAD.MOV.U32 R55, RZ, RZ, R62 ;  /* 0x000000ffff377224 */ /* 0x000fc600078e003e */
[----:B------:R-:W4:Y:S02]  /*7e70*/  LDS.128 R60, [R125] ;  /* 0x000000007d3c7984 */ /* 0x000f240000000c00 */
[----:B------:R-:W-:Y:S06]  /*7e80*/  BAR.SYNC.DEFER_BLOCKING 0x0 ;  /* 0x0000000000007b1d */ /* 0x000fec0000010000 */
[----:B--2---:R-:W-:Y:S02]  /*7e90*/  STSM.16.M88.4 [R0], R52 ;  /* 0x0000003400007844 */ /* 0x004fe40000000200 */
[----:B------:R-:W-:Y:S06]  /*7ea0*/  BAR.SYNC.DEFER_BLOCKING 0x0 ;  /* 0x0000000000007b1d */ /* 0x000fec0000010000 */
[----:B------:R-:W2:Y:S02]  /*7eb0*/  LDS.128 R52, [R125] ;  /* 0x000000007d347984 */ /* 0x000ea40000000c00 */
[----:B------:R-:W-:Y:S06]  /*7ec0*/  BAR.SYNC.DEFER_BLOCKING 0x0 ;  /* 0x0000000000007b1d */ /* 0x000fec0000010000 */
[----:B---3--:R3:W-:Y:S04]  /*7ed0*/  STSM.16.M88.4 [R0], R88 ;  /* 0x0000005800007844 */ /* 0x0087e80000000200 */
[----:B---3--:R-:W3:Y:S04]  /*7ee0*/  LDL.LU R88, [R1+0xa0] ;  /* 0x0000a00001587983 */ /* 0x008ee80000300800 */
[----:B------:R-:W3:Y:S04]  /*7ef0*/  LDL.LU R89, [R1+0xa8] ;  /* 0x0000a80001597983 */ /* 0x000ee80000300800 */
[----:B------:R-:W4:Y:S04]  /*7f00*/  LDL.LU R92, [R1+0xa4] ;  /* 0x0000a400015c7983 */ /* 0x000f280000300800 */
[----:B------:R-:W4:Y:S01]  /*7f10*/  LDL.LU R93, [R1+0xac] ;  /* 0x0000ac00015d7983 */ /* 0x000f220000300800 */
[----:B------:R-:W-:Y:S01]  /*7f20*/  BAR.SYNC.DEFER_BLOCKING 0x0 ;  /* 0x0000000000007b1d */ /* 0x000fe20000010000 */
[----:B------:R-:W-:-:S02]  /*7f30*/  IMAD.MOV.U32 R90, RZ, RZ, R64 ;  /* 0x000000ffff5a7224 */ /* 0x000fc400078e0040 */
[----:B------:R-:W-:-:S03]  /*7f40*/  IMAD.MOV.U32 R91, RZ, RZ, R66 ;  /* 0x000000ffff5b7224 */ /* 0x000fc600078e0042 */
[----:B------:R-:W2:Y:S02]  /*7f50*/  LDS.128 R64, [R125] ;  /* 0x000000007d407984 */ /* 0x000ea40000000c00 */
[----:B------:R-:W-:Y:S06]  /*7f60*/  BAR.SYNC.DEFER_BLOCKING 0x0 ;  /* 0x0000000000007b1d */ /* 0x000fec0000010000 */
        /* <DEDUP_REMOVED lines=9> */
[----:B------:R-:W-:Y:S01]  /*8000*/  BAR.SYNC.DEFER_BLOCKING 0x0 ;  /* 0x0000000000007b1d */ /* 0x000fe20000010000 */
[----:B------:R-:W-:-:S02]  /*8010*/  IMAD.MOV.U32 R94, RZ, RZ, R68 ;  /* 0x000000ffff5e7224 */ /* 0x000fc400078e0044 */
        /* <DEDUP_REMOVED lines=53> */
[----:B------:R-:W4:Y:S01]  /*8370*/  LDS.128 R112, [R125] ;  /* 0x000000007d707984 */ /* 0x000f220000000c00 */
[----:B------:R-:W-:-:S02]  /*8380*/  IMAD.MOV.U32 R110, RZ, RZ, R84 ;  /* 0x000000ffff6e7224 */ /* 0x000fc400078e0054 */
[----:B------:R-:W-:Y:S01]  /*8390*/  IMAD.MOV.U32 R111, RZ, RZ, R86 ;  /* 0x000000ffff6f7224 */ /* 0x000fe200078e0056 */
[----:B------:R-:W-:Y:S01]  /*83a0*/  BAR.SYNC.DEFER_BLOCKING 0x0 ;  /* 0x0000000000007b1d */ /* 0x000fe20000010000 */
[----:B------:R-:W-:Y:S02]  /*83b0*/  IMAD R3, R124, UR5, RZ ;  /* 0x000000057c037c24 */ /* 0x000fe4000f8e02ff */
[----:B------:R-:W-:-:S03]  /*83c0*/  IMAD R9, R8, UR4, RZ ;  /* 0x0000000408097c24 */ /* 0x000fc6000f8e02ff */
[----:B--2---:R2:W-:Y:S01]  /*83d0*/  STSM.16.M88.4 [R0], R108 ;  /* 0x0000006c00007844 */ /* 0x0045e20000000200 */
[----:B------:R-:W-:-:S03]  /*83e0*/  ULDC UR5, c[0x0][0x22c] ;  /* 0x00008b0000057ab9 */ /* 0x000fc60000000800 */
[----:B--2---:R-:W2:Y:S04]  /*83f0*/  LDL.LU R108, [R1+0xf4] ;  /* 0x0000f400016c7983 */ /* 0x004ea80000300800 */
[----:B------:R-:W2:Y:S01]  /*8400*/  LDL.LU R109, [R1+0xfc] ;  /* 0x0000fc00016d7983 */ /* 0x000ea20000300800 */
[----:B------:R-:W-:Y:S02]  /*8410*/  IMAD.MOV.U32 R110, RZ, RZ, R85 ;  /* 0x000000ffff6e7224 */ /* 0x000fe400078e0055 */
[----:B------:R-:W-:Y:S01]  /*8420*/  IMAD.MOV.U32 R111, RZ, RZ, R87 ;  /* 0x000000ffff6f7224 */ /* 0x000fe200078e0057 */
[----:B------:R-:W-:Y:S01]  /*8430*/  BAR.SYNC.DEFER_BLOCKING 0x0 ;  /* 0x0000000000007b1d */ /* 0x000fe20000010000 */
[----:B------:R-:W-:-:S04]  /*8440*/  LEA R2, P6, R3, UR6, 0x2 ;  /* 0x0000000603027c11 */ /* 0x000fc8000f8c10ff */
[----:B------:R-:W-:Y:S02]  /*8450*/  LEA.HI.X.SX32 R3, R3, UR7, 0x2, P6 ;  /* 0x0000000703037c11 */ /* 0x000fe4000b0f16ff */
[C---:B------:R-:W-:Y:S01]  /*8460*/  LEA R10, P6, R9.reuse, R2, 0x2 ;  /* 0x00000002090a7211 */ /* 0x040fe200078c10ff */
[----:B------:R-:W3:Y:S04]  /*8470*/  LDL.LU R122, [R1+0x104] ;  /* 0x00010400017a7983 */ /* 0x000ee80000300800 */
[----:B------:R-:W4:Y:S01]  /*8480*/  LDS.128 R84, [R125] ;  /* 0x000000007d547984 */ /* 0x000f220000000c00 */
[----:B------:R-:W-:Y:S01]  /*8490*/  BAR.SYNC.DEFER_BLOCKING 0x0 ;  /* 0x0000000000007b1d */ /* 0x000fe20000010000 */
[C---:B------:R-:W-:Y:S01]  /*84a0*/  VIADD R124, R9.reuse, UR4 ;  /* 0x00000004097c7c36 */ /* 0x040fe20008000000 */
[----:B------:R-:W-:-:S04]  /*84b0*/  LEA.HI.X.SX32 R11, R9, R3, 0x2, P6 ;  /* 0x00000003090b7211 */ /* 0x000fc800030f16ff */
[----:B------:R-:W4:Y:S04]  /*84c0*/  LDL.LU R123, [R1+0x108] ;  /* 0x00010800017b7983 */ /* 0x000f280000300800 */
[----:B------:R-:W3:Y:S04]  /*84d0*/  LDL.LU R9, [R1+0x100] ;  /* 0x0001000001097983 */ /* 0x000ee80000300800 */
[----:B--2---:R2:W-:Y:S01]  /*84e0*/  STSM.16.M88.4 [R0], R108 ;  /* 0x0000006c00007844 */ /* 0x0045e20000000200 */
[----:B------:R-:W-:Y:S06]  /*84f0*/  BAR.SYNC.DEFER_BLOCKING 0x0 ;  /* 0x0000000000007b1d */ /* 0x000fec0000010000 */
[----:B--2---:R-:W2:Y:S01]  /*8500*/  LDL.LU R110, [R1] ;  /* 0x00000000016e7983 */ /* 0x004ea20000300800 */
[----:B------:R-:W-:Y:S01]  /*8510*/  LEA R108, P6, R124, R2, 0x2 ;  /* 0x000000027c6c7211 */ /* 0x000fe200078c10ff */
[----:B------:R-:W-:-:S02]  /*8520*/  VIADD R0, R8, 0x5 ;  /* 0x0000000508007836 */ /* 0x000fc40000000000 */
[----:B------:R-:W4:Y:S01]  /*8530*/  LDL.LU R111, [R1+0x14] ;  /* 0x00001400016f7983 */ /* 0x000f220000300800 */
[----:B------:R-:W-:-:S03]  /*8540*/  LEA.HI.X.SX32 R109, R124, R3, 0x2, P6 ;  /* 0x000000037c6d7211 */ /* 0x000fc600030f16ff */
[----:B---3--:R3:W-:Y:S01]  /*8550*/  @P2 STG.E desc[UR16][R10.64], R9 ;  /* 0x000000090a002986 */ /* 0x0087e2000c101910 */
[----:B------:R-:W-:Y:S01]  /*8560*/  ISETP.LT.AND P2, PT, R0, UR5, !P0 ;  /* 0x0000000500007c0c */ /* 0x000fe2000c741270 */
[----:B------:R-:W-:Y:S01]  /*8570*/  ULDC UR5, c[0x0][0x22c] ;  /* 0x00008b0000057ab9 */ /* 0x000fe20000000800 */
[----:B---3--:R-:W-:Y:S02]  /*8580*/  VIADD R9, R124, UR4 ;  /* 0x000000047c097c36 */ /* 0x008fe40008000000 */
[----:B------:R-:W-:Y:S01]  /*8590*/  VIADD R11, R8, 0x6 ;  /* 0x00000006080b7836 */ /* 0x000fe20000000000 */
[----:B------:R-:W3:Y:S01]  /*85a0*/  LDL.LU R124, [R1+0xc] ;  /* 0x00000c00017c7983 */ /* 0x000ee20000300800 */
[C---:B------:R-:W-:Y:S01]  /*85b0*/  VIADD R0, R9.reuse, UR4 ;  /* 0x0000000409007c36 */ /* 0x040fe20008000000 */
[-C--:B------:R-:W-:Y:S02]  /*85c0*/  LEA R10, P6, R9, R2.reuse, 0x2 ;  /* 0x00000002090a7211 */ /* 0x080fe400078c10ff */
[----:B--2---:R2:W-:Y:S01]  /*85d0*/  @P1 STG.E desc[UR16][R108.64], R110 ;  /* 0x0000006e6c001986 */ /* 0x0045e2000c101910 */
[----:B------:R-:W-:Y:S01]  /*85e0*/  ISETP.LT.AND P1, PT, R11, UR5, !P0 ;  /* 0x000000050b007c0c */ /* 0x000fe2000c721270 */
[----:B------:R-:W-:Y:S01]  /*85f0*/  ULDC UR5, c[0x0][0x22c] ;  /* 0x00008b0000057ab9 */ /* 0x000fe20000000800 */
[----:B------:R-:W-:Y:S01]  /*8600*/  LEA.HI.X.SX32 R11, R9, R3, 0x2, P6 ;  /* 0x00000003090b7211 */ /* 0x000fe200030f16ff */
[C---:B------:R-:W-:Y:S01]  /*8610*/  VIADD R9, R0.reuse, UR4 ;  /* 0x0000000400097c36 */ /* 0x040fe20008000000 */
[----:B--2---:R-:W-:-:S04]  /*8620*/  LEA R108, P6, R0, R2, 0x2 ;  /* 0x00000002006c7211 */ /* 0x004fc800078c10ff */
[-C--:B------:R-:W-:Y:S02]  /*8630*/  LEA.HI.X.SX32 R109, R0, R3.reuse, 0x2, P6 ;  /* 0x00000003006d7211 */ /* 0x080fe400030f16ff */
[----:B------:R-:W2:Y:S04]  /*8640*/  LDL.LU R0, [R1+0x4] ;  /* 0x0000040001007983 */ /* 0x000ea80000300800 */
[----:B------:R1:W-:Y:S01]  /*8650*/  @P5 STG.E desc[UR16][R10.64], R122 ;  /* 0x0000007a0a005986 */ /* 0x0003e2000c101910 */
[----:B------:R-:W-:Y:S01]  /*8660*/  VIADD R110, R8, 0x7 ;  /* 0x00000007086e7836 */ /* 0x000fe20000000000 */
[C---:B-1----:R-:W-:Y:S02]  /*8670*/  LEA R10, P6, R9.reuse, R2, 0x2 ;  /* 0x00000002090a7211 */ /* 0x042fe400078c10ff */
[----:B------:R-:W3:Y:S02]  /*8680*/  LDL.LU R122, [R1+0x190] ;  /* 0x00019000017a7983 */ /* 0x000ee40000300800 */
[----:B------:R-:W-:-:S02]  /*8690*/  LEA.HI.X.SX32 R11, R9, R3, 0x2, P6 ;  /* 0x00000003090b7211 */ /* 0x000fc400030f16ff */
[----:B------:R-:W-:Y:S01]  /*86a0*/  ISETP.LT.AND P5, PT, R110, UR5, !P0 ;  /* 0x000000056e007c0c */ /* 0x000fe2000c7a1270 */
[----:B------:R-:W-:Y:S01]  /*86b0*/  ULDC UR5, c[0x0][0x22c] ;  /* 0x00008b0000057ab9 */ /* 0x000fe20000000800 */
[----:B------:R-:W3:Y:S04]  /*86c0*/  LDL.LU R110, [R1+0x10c] ;  /* 0x00010c00016e7983 */ /* 0x000ee80000300800 */
[----:B--2---:R-:W-:Y:S04]  /*86d0*/  @P4 STG.E desc[UR16][R108.64], R0 ;  /* 0x000000006c004986 */ /* 0x004fe8000c101910 */
[----:B----4-:R1:W-:Y:S04]  /*86e0*/  @P3 STG.E desc[UR16][R10.64], R123 ;  /* 0x0000007b0a003986 */ /* 0x0103e8000c101910 */
[----:B-1----:R-:W2:Y:S04]  /*86f0*/  LDL.LU R123, [R1+0x18c] ;  /* 0x00018c00017b7983 */ /* 0x002ea80000300800 */
[----:B------:R-:W4:Y:S01]  /*8700*/  LDL.LU R11, [R1+0x8] ;  /* 0x00000800010b7983 */ /* 0x000f220000300800 */
[----:B------:R-:W-:-:S02]  /*8710*/  VIADD R0, R9, UR4 ;  /* 0x0000000409007c36 */ /* 0x000fc40008000000 */
[----:B------:R-:W-:-:S03]  /*8720*/  VIADD R109, R8, 0x8 ;  /* 0x00000008086d7836 */ /* 0x000fc60000000000 */
[-C--:B------:R-:W-:Y:S02]  /*8730*/  LEA R108, P6, R0, R2.reuse, 0x2 ;  /* 0x00000002006c7211 */ /* 0x080fe400078c10ff */
[----:B------:R-:W-:Y:S01]  /*8740*/  ISETP.LT.AND P4, PT, R109, UR5, !P0 ;  /* 0x000000056d007c0c */ /* 0x000fe2000c781270 */
[----:B------:R-:W-:Y:S01]  /*8750*/  VIADD R9, R8, 0x9 ;  /* 0x0000000908097836 */ /* 0x000fe20000000000 */
[C---:B------:R-:W-:Y:S01]  /*8760*/  LEA.HI.X.SX32 R109, R0.reuse, R3, 0x2, P6 ;  /* 0x00000003006d7211 */ /* 0x040fe200030f16ff */
[----:B------:R-:W-:Y:S01]  /*8770*/  VIADD R0, R0, UR4 ;  /* 0x0000000400007c36 */ /* 0x000fe20008000000 */
[----:B------:R-:W-:Y:S01]  /*8780*/  ULDC UR5, c[0x0][0x22c] ;  /* 0x00008b0000057ab9 */ /* 0x000fe20000000800 */
[----:B------:R-:W-:Y:S01]  /*8790*/  VIADD R10, R8, 0xa ;  /* 0x0000000a080a7836 */ /* 0x000fe20000000000 */
[----:B------:R-:W-:Y:S01]  /*87a0*/  ISETP.LT.AND P3, PT, R9, UR5, !P0 ;  /* 0x0000000509007c0c */ /* 0x000fe2000c761270 */
[C---:B------:R-:W-:Y:S01]  /*87b0*/  VIADD R9, R0.reuse, UR4 ;  /* 0x0000000400097c36 */ /* 0x040fe20008000000 */
[----:B------:R-:W-:Y:S01]  /*87c0*/  ULDC UR5, c[0x0][0x22c] ;  /* 0x00008b0000057ab9 */ /* 0x000fe20000000800 */
[----:B----4-:R1:W-:Y:S02]  /*87d0*/  @P2 STG.E desc[UR16][R108.64], R11 ;  /* 0x0000000b6c002986 */ /* 0x0103e4000c101910 */
[----:B-1----:R-:W-:-:S04]  /*87e0*/  LEA R108, P2, R0, R2, 0x2 ;  /* 0x00000002006c7211 */ /* 0x002fc800078410ff */
[-C--:B------:R-:W-:Y:S01]  /*87f0*/  LEA.HI.X.SX32 R109, R0, R3.reuse, 0x2, P2 ;  /* 0x00000003006d7211 */ /* 0x080fe200010f16ff */
[----:B------:R-:W-:Y:S01]  /*8800*/  VIADD R0, R8, 0xb ;  /* 0x0000000b08007836 */ /* 0x000fe20000000000 */
[----:B------:R-:W-:Y:S01]  /*8810*/  ISETP.LT.AND P2, PT, R10, UR5, !P0 ;  /* 0x000000050a007c0c */ /* 0x000fe2000c741270 */
[----:B------:R-:W-:Y:S01]  /*8820*/  ULDC UR5, c[0x0][0x22c] ;  /* 0x00008b0000057ab9 */ /* 0x000fe20000000800 */
[C---:B------:R-:W-:Y:S01]  /*8830*/  LEA R10, P6, R9.reuse, R2, 0x2 ;  /* 0x00000002090a7211 */ /* 0x040fe200078c10ff */
[----:B---3--:R1:W-:Y:S01]  /*8840*/  @P1 STG.E desc[UR16][R108.64], R110 ;  /* 0x0000006e6c001986 */ /* 0x0083e2000c101910 */
[----:B------:R-:W-:Y:S01]  /*8850*/  ISETP.LT.AND P1, PT, R0, UR5, !P0 ;  /* 0x0000000500007c0c */ /* 0x000fe2000c721270 */
[C---:B------:R-:W-:Y:S01]  /*8860*/  VIADD R0, R9.reuse, UR4 ;  /* 0x0000000409007c36 */ /* 0x040fe20008000000 */
[----:B------:R-:W-:Y:S01]  /*8870*/  LEA.HI.X.SX32 R11, R9, R3, 0x2, P6 ;  /* 0x00000003090b7211 */ /* 0x000fe200030f16ff */
[----:B------:R-:W-:Y:S02]  /*8880*/  ULDC UR5, c[0x0][0x22c] ;  /* 0x00008b0000057ab9 */ /* 0x000fe40000000800 */
[----:B------:R-:W-:-:S02]  /*8890*/  VIADD R9, R0, UR4 ;  /* 0x0000000400097c36 */ /* 0x000fc40008000000 */
[----:B------:R3:W-:Y:S01]  /*88a0*/  @P5 STG.E desc[UR16][R10.64], R124 ;  /* 0x0000007c0a005986 */ /* 0x0007e2000c101910 */
[----:B-1----:R-:W-:Y:S01]  /*88b0*/  VIADD R109, R8, 0xc ;  /* 0x0000000c086d7836 */ /* 0x002fe20000000000 */
[----:B------:R-:W-:-:S04]  /*88c0*/  LEA R108, P6, R0, R2, 0x2 ;  /* 0x00000002006c7211 */ /* 0x000fc800078c10ff */
[----:B------:R-:W-:Y:S01]  /*88d0*/  ISETP.LT.AND P5, PT, R109, UR5, !P0 ;  /* 0x000000056d007c0c */ /* 0x000fe2000c7a1270 */
[----:B------:R-:W-:Y:S01]  /*88e0*/  VIADD R110, R8, 0xd ;  /* 0x0000000d086e7836 */ /* 0x000fe20000000000 */
[-C--:B------:R-:W-:Y:S01]  /*88f0*/  LEA.HI.X.SX32 R109, R0, R3.reuse, 0x2, P6 ;  /* 0x00000003006d7211 */ /* 0x080fe200030f16ff */
[----:B---3--:R-:W3:Y:S01]  /*8900*/  LDL.LU R124, [R1+0x1c] ;  /* 0x00001c00017c7983 */ /* 0x008ee20000300800 */
[CC--:B------:R-:W-:Y:S01]  /*8910*/  LEA R10, P6, R9.reuse, R2.reuse, 0x2 ;  /* 0x00000002090a7211 */ /* 0x0c0fe200078c10ff */
[C---:B------:R-:W-:Y:S01]  /*8920*/  VIADD R0, R9.reuse, UR4 ;  /* 0x0000000409007c36 */ /* 0x040fe20008000000 */
[----:B------:R-:W-:Y:S02]  /*8930*/  ULDC UR5, c[0x0][0x22c] ;  /* 0x00008b0000057ab9 */ /* 0x000fe40000000800 */
[----:B------:R-:W-:Y:S02]  /*8940*/  LEA.HI.X.SX32 R11, R9, R3, 0x2, P6 ;  /* 0x00000003090b7211 */ /* 0x000fe400030f16ff */
[----:B------:R-:W4:Y:S04]  /*8950*/  LDL.LU R9, [R1+0x10] ;  /* 0x0000100001097983 */ /* 0x000f280000300800 */
[----:B----4-:R-:W-:Y:S04]  /*8960*/  @P4 STG.E desc[UR16][R108.64], R9 ;  /* 0x000000096c004986 */ /* 0x010fe8000c101910 */
[----:B------:R1:W-:Y:S04]  /*8970*/  @P3 STG.E desc[UR16][R10.64], R120 ;  /* 0x000000780a003986 */ /* 0x0003e8000c101910 */
[----:B-1----:R-:W4:Y:S01]  /*8980*/  LDL.LU R120, [R1+0x18] ;  /* 0x0000180001787983 */ /* 0x002f220000300800 */
[C---:B------:R-:W-:Y:S01]  /*8990*/  LEA R108, P6, R0.reuse, R2, 0x2 ;  /* 0x00000002006c7211 */ /* 0x040fe200078c10ff */
[----:B------:R-:W-:Y:S01]  /*89a0*/  VIADD R9, R0, UR4 ;  /* 0x0000000400097c36 */ /* 0x000fe20008000000 */
[----:B------:R-:W-:-:S02]  /*89b0*/  ISETP.LT.AND P4, PT, R110, UR5, !P0 ;  /* 0x000000056e007c0c */ /* 0x000fc4000c781270 */
[-C--:B------:R-:W-:Y:S01]  /*89c0*/  LEA.HI.X.SX32 R109, R0, R3.reuse, 0x2, P6 ;  /* 0x00000003006d7211 */ /* 0x080fe200030f16ff */
[C---:B------:R-:W-:Y:S01]  /*89d0*/  VIADD R110, R8.reuse, 0xe ;  /* 0x0000000e086e7836 */ /* 0x040fe20000000000 */
[CC--:B------:R-:W-:Y:S01]  /*89e0*/  LEA R10, P6, R9.reuse, R2.reuse, 0x2 ;  /* 0x00000002090a7211 */ /* 0x0c0fe200078c10ff */
[----:B------:R-:W-:Y:S01]  /*89f0*/  ULDC UR5, c[0x0][0x22c] ;  /* 0x00008b0000057ab9 */ /* 0x000fe20000000800 */
[----:B------:R-:W-:Y:S02]  /*8a00*/  VIADD R0, R8, 0xf ;  /* 0x0000000f08007836 */ /* 0x000fe40000000000 */
[C---:B------:R-:W-:Y:S01]  /*8a10*/  LEA.HI.X.SX32 R11, R9.reuse, R3, 0x2, P6 ;  /* 0x00000003090b7211 */ /* 0x040fe200030f16ff */
[----:B------:R-:W-:Y:S01]  /*8a20*/  VIADD R9, R9, UR4 ;  /* 0x0000000409097c36 */ /* 0x000fe20008000000 */
[----:B------:R-:W-:Y:S01]  /*8a30*/  ISETP.LT.AND P3, PT, R110, UR5, !P0 ;  /* 0x000000056e007c0c */ /* 0x000fe2000c761270 */
[----:B------:R-:W-:Y:S01]  /*8a40*/  ULDC UR5, c[0x0][0x22c] ;  /* 0x00008b0000057ab9 */ /* 0x000fe20000000800 */
[----:B------:R1:W-:Y:S01]  /*8a50*/  @P2 STG.E desc[UR16][R108.64], R111 ;  /* 0x0000006f6c002986 */ /* 0x0003e2000c101910 */
[----:B------:R-:W-:Y:S01]  /*8a60*/  ISETP.LT.AND P2, PT, R0, UR5, !P0 ;  /* 0x0000000500007c0c */ /* 0x000fe2000c741270 */
[----:B------:R-:W-:Y:S01]  /*8a70*/  VIADD R0, R8, 0x10 ;  /* 0x0000001008007836 */ /* 0x000fe20000000000 */
[----:B------:R-:W-:Y:S01]  /*8a80*/  ULDC UR5, c[0x0][0x22c] ;  /* 0x00008b0000057ab9 */ /* 0x000fe20000000800 */
[----:B------:R2:W-:Y:S01]  /*8a90*/  @P1 STG.E desc[UR16][R10.64], R121 ;  /* 0x000000790a001986 */ /* 0x0005e2000c101910 */
[C---:B-1----:R-:W-:Y:S01]  /*8aa0*/  LEA R108, P1, R9.reuse, R2, 0x2 ;  /* 0x00000002096c7211 */ /* 0x042fe200078210ff */
[----:B------:R-:W-:-:S03]  /*8ab0*/  VIADD R111, R9, UR4 ;  /* 0x00000004096f7c36 */ /* 0x000fc60008000000 */
[-C--:B------:R-:W-:Y:S01]  /*8ac0*/  LEA.HI.X.SX32 R109, R9, R3.reuse, 0x2, P1 ;  /* 0x00000003096d7211 */ /* 0x080fe200008f16ff */
[C---:B--2---:R-:W-:Y:S01]  /*8ad0*/  VIADD R11, R111.reuse, UR4 ;  /* 0x000000046f0b7c36 */ /* 0x044fe20008000000 */
[----:B------:R-:W-:Y:S01]  /*8ae0*/  ISETP.LT.AND P1, PT, R0, UR5, !P0 ;  /* 0x0000000500007c0c */ /* 0x000fe2000c721270 */
[C---:B------:R-:W-:Y:S01]  /*8af0*/  VIADD R0, R8.reuse, 0x11 ;  /* 0x0000001108007836 */ /* 0x040fe20000000000 */
[CC--:B------:R-:W-:Y:S01]  /*8b00*/  LEA R110, P6, R111.reuse, R2.reuse, 0x2 ;  /* 0x000000026f6e7211 */ /* 0x0c0fe200078c10ff */
[----:B------:R-:W-:Y:S01]  /*8b10*/  ULDC UR5, c[0x0][0x22c] ;  /* 0x00008b0000057ab9 */ /* 0x000fe20000000800 */
[----:B------:R-:W-:Y:S02]  /*8b20*/  VIADD R9, R8, 0x12 ;  /* 0x0000001208097836 */ /* 0x000fe40000000000 */
[-C--:B------:R-:W-:Y:S02]  /*8b30*/  LEA.HI.X.SX32 R111, R111, R3.reuse, 0x2, P6 ;  /* 0x000000036f6f7211 */ /* 0x080fe400030f16ff */
[CC--:B------:R-:W-:Y:S01]  /*8b40*/  LEA R10, P6, R11.reuse, R2.reuse, 0x2 ;  /* 0x000000020b0a7211 */ /* 0x0c0fe200078c10ff */
[----:B----4-:R1:W-:Y:S01]  /*8b50*/  @P5 STG.E desc[UR16][R108.64], R120 ;  /* 0x000000786c005986 */ /* 0x0103e2000c101910 */
[----:B------:R-:W-:Y:S01]  /*8b60*/  ISETP.LT.AND P5, PT, R0, UR5, !P0 ;  /* 0x0000000500007c0c */ /* 0x000fe2000c7a1270 */
[----:B------:R-:W-:Y:S01]  /*8b70*/  VIADD R0, R11, UR4 ;  /* 0x000000040b007c36 */ /* 0x000fe20008000000 */
[----:B------:R-:W-:Y:S01]  /*8b80*/  ULDC UR5, c[0x0][0x22c] ;  /* 0x00008b0000057ab9 */ /* 0x000fe20000000800 */
[----:B------:R2:W-:Y:S01]  /*8b90*/  @P4 STG.E desc[UR16][R110.64], R122 ;  /* 0x0000007a6e004986 */ /* 0x0005e2000c101910 */
[----:B------:R-:W-:Y:S01]  /*8ba0*/  ISETP.LT.AND P4, PT, R9, UR5, !P0 ;  /* 0x0000000509007c0c */ /* 0x000fe2000c781270 */
[----:B------:R-:W-:Y:S01]  /*8bb0*/  VIADD R9, R8, 0x13 ;  /* 0x0000001308097836 */ /* 0x000fe20000000000 */
[----:B------:R-:W-:Y:S01]  /*8bc0*/  LEA.HI.X.SX32 R11, R11, R3, 0x2, P6 ;  /* 0x000000030b0b7211 */ /* 0x000fe200030f16ff */
[C---:B------:R-:W-:Y:S01]  /*8bd0*/  VIADD R121, R0.reuse, UR4 ;  /* 0x0000000400797c36 */ /* 0x040fe20008000000 */
[----:B------:R-:W-:Y:S01]  /*8be0*/  ULDC UR5, c[0x0][0x22c] ;  /* 0x00008b0000057ab9 */ /* 0x000fe20000000800 */
[----:B-1----:R-:W-:-:S02]  /*8bf0*/  LEA R108, P6, R0, R2, 0x2 ;  /* 0x00000002006c7211 */ /* 0x002fc400078c10ff */
[----:B---3--:R1:W-:Y:S01]  /*8c00*/  @P3 STG.E desc[UR16][R10.64], R124 ;  /* 0x0000007c0a003986 */ /* 0x0083e2000c101910 */
[----:B------:R-:W-:Y:S01]  /*8c10*/  ISETP.LT.AND P3, PT, R9, UR5, !P0 ;  /* 0x0000000509007c0c */ /* 0x000fe2000c761270 */
[C---:B------:R-:W-:Y:S01]  /*8c20*/  VIADD R9, R121.reuse, UR4 ;  /* 0x0000000479097c36 */ /* 0x040fe20008000000 */
[----:B------:R-:W-:Y:S01]  /*8c30*/  LEA.HI.X.SX32 R109, R0, R3, 0x2, P6 ;  /* 0x00000003006d7211 */ /* 0x000fe200030f16ff */
[----:B------:R-:W-:Y:S01]  /*8c40*/  ULDC UR5, c[0x0][0x22c] ;  /* 0x00008b0000057ab9 */ /* 0x000fe20000000800 */
[----:B------:R-:W-:Y:S01]  /*8c50*/  LEA R120, P6, R121, R2, 0x2 ;  /* 0x0000000279787211 */ /* 0x000fe200078c10ff */
[----:B------:R-:W-:-:S03]  /*8c60*/  VIADD R0, R8, 0x14 ;  /* 0x0000001408007836 */ /* 0x000fc60000000000 */
[-C--:B------:R-:W-:Y:S02]  /*8c70*/  LEA.HI.X.SX32 R121, R121, R3.reuse, 0x2, P6 ;  /* 0x0000000379797211 */ /* 0x080fe400030f16ff */
[CC--:B--2---:R-:W-:Y:S01]  /*8c80*/  LEA R110, P6, R9.reuse, R2.reuse, 0x2 ;  /* 0x00000002096e7211 */ /* 0x0c4fe200078c10ff */
[----:B------:R2:W-:Y:S01]  /*8c90*/  @P2 STG.E desc[UR16][R108.64], R123 ;  /* 0x0000007b6c002986 */ /* 0x0005e2000c101910 */
[----:B------:R-:W-:Y:S01]  /*8ca0*/  ISETP.LT.AND P2, PT, R0, UR5, !P0 ;  /* 0x0000000500007c0c */ /* 0x000fe2000c741270 */
[----:B------:R-:W-:Y:S01]  /*8cb0*/  VIADD R0, R8, 0x15 ;  /* 0x0000001508007836 */ /* 0x000fe20000000000 */
[C---:B------:R-:W-:Y:S01]  /*8cc0*/  LEA.HI.X.SX32 R111, R9.reuse, R3, 0x2, P6 ;  /* 0x00000003096f7211 */ /* 0x040fe200030f16ff */
[----:B------:R-:W-:Y:S01]  /*8cd0*/  VIADD R9, R9, UR4 ;  /* 0x0000000409097c36 */ /* 0x000fe20008000000 */
[----:B------:R-:W-:Y:S01]  /*8ce0*/  ULDC UR5, c[0x0][0x22c] ;  /* 0x00008b0000057ab9 */ /* 0x000fe20000000800 */
[----:B------:R-:W-:Y:S01]  /*8cf0*/  @P1 STG.E desc[UR16][R120.64], R116 ;  /* 0x0000007478001986 */ /* 0x000fe2000c101910 */
[----:B------:R-:W-:Y:S01]  /*8d00*/  ISETP.LT.AND P1, PT, R0, UR5, !P0 ;  /* 0x0000000500007c0c */ /* 0x000fe2000c721270 */
[----:B------:R-:W-:Y:S01]  /*8d10*/  VIADD R0, R8, 0x16 ;  /* 0x0000001608007836 */ /* 0x000fe20000000000 */
[----:B------:R-:W-:Y:S01]  /*8d20*/  ULDC UR5, c[0x0][0x22c] ;  /* 0x00008b0000057ab9 */ /* 0x000fe20000000800 */
[----:B------:R3:W-:Y:S01]  /*8d30*/  @P5 STG.E desc[UR16][R110.64], R16 ;  /* 0x000000106e005986 */ /* 0x0007e2000c101910 */
[C---:B-1----:R-:W-:Y:S01]  /*8d40*/  VIADD R11, R9.reuse, UR4 ;  /* 0x00000004090b7c36 */ /* 0x042fe20008000000 */
[----:B--2---:R-:W-:-:S04]  /*8d50*/  LEA R108, P5, R9, R2, 0x2 ;  /* 0x00000002096c7211 */ /* 0x004fc800078a10ff */
[-C--:B------:R-:W-:Y:S01]  /*8d60*/  LEA.HI.X.SX32 R109, R9, R3.reuse, 0x2, P5 ;  /* 0x00000003096d7211 */ /* 0x080fe200028f16ff */
[C---:B------:R-:W-:Y:S01]  /*8d70*/  VIADD R9, R11.reuse, UR4 ;  /* 0x000000040b097c36 */ /* 0x040fe20008000000 */
[----:B------:R-:W-:Y:S01]  /*8d80*/  ISETP.LT.AND P5, PT, R0, UR5, !P0 ;  /* 0x0000000500007c0c */ /* 0x000fe2000c7a1270 */
[----:B------:R-:W-:Y:S01]  /*8d90*/  VIADD R0, R8, 0x17 ;  /* 0x0000001708007836 */ /* 0x000fe20000000000 */
[-C--:B------:R-:W-:Y:S01]  /*8da0*/  LEA R10, P6, R11, R2.reuse, 0x2 ;  /* 0x000000020b0a7211 */ /* 0x080fe200078c10ff */
[----:B------:R-:W-:Y:S01]  /*8db0*/  ULDC UR5, c[0x0][0x22c] ;  /* 0x00008b0000057ab9 */ /* 0x000fe20000000800 */
[----:B------:R1:W-:Y:S01]  /*8dc0*/  @P4 STG.E desc[UR16][R108.64], R117 ;  /* 0x000000756c004986 */ /* 0x0003e2000c101910 */
[----:B---3--:R-:W-:Y:S01]  /*8dd0*/  VIADD R16, R9, UR4 ;  /* 0x0000000409107c36 */ /* 0x008fe20008000000 */
[-C--:B------:R-:W-:Y:S02]  /*8de0*/  LEA.HI.X.SX32 R11, R11, R3.reuse, 0x2, P6 ;  /* 0x000000030b0b7211 */ /* 0x080fe400030f16ff */
[----:B------:R-:W-:Y:S01]  /*8df0*/  ISETP.LT.AND P4, PT, R0, UR5, !P0 ;  /* 0x0000000500007c0c */ /* 0x000fe2000c781270 */
[----:B------:R-:W-:Y:S01]  /*8e00*/  VIADD R0, R8, 0x18 ;  /* 0x0000001808007836 */ /* 0x000fe20000000000 */
[CC--:B------:R-:W-:Y:S01]  /*8e10*/  LEA R110, P6, R9.reuse, R2.reuse, 0x2 ;  /* 0x00000002096e7211 */ /* 0x0c0fe200078c10ff */
[----:B------:R-:W-:Y:S01]  /*8e20*/  ULDC UR5, c[0x0][0x22c] ;  /* 0x00008b0000057ab9 */ /* 0x000fe20000000800 */
[----:B------:R2:W-:Y:S02]  /*8e30*/  @P3 STG.E desc[UR16][R10.64], R17 ;  /* 0x000000110a003986 */ /* 0x0005e4000c101910 */
[----:B------:R-:W-:Y:S01]  /*8e40*/  LEA.HI.X.SX32 R111, R9, R3, 0x2, P6 ;  /* 0x00000003096f7211 */ /* 0x000fe200030f16ff */
[C---:B------:R-:W-:Y:S01]  /*8e50*/  VIADD R9, R16.reuse, UR4 ;  /* 0x0000000410097c36 */ /* 0x040fe20008000000 */
[----:B------:R-:W-:-:S02]  /*8e60*/  LEA R116, P6, R16, R2, 0x2 ;  /* 0x0000000210747211 */ /* 0x000fc400078c10ff */
[----:B------:R-:W-:Y:S01]  /*8e70*/  ISETP.LT.AND P3, PT, R0, UR5, !P0 ;  /* 0x0000000500007c0c */ /* 0x000fe2000c761270 */
[----:B------:R-:W-:Y:S01]  /*8e80*/  VIADD R0, R8, 0x19 ;  /* 0x0000001908007836 */ /* 0x000fe20000000000 */
[-C--:B-1----:R-:W-:Y:S01]  /*8e90*/  LEA.HI.X.SX32 R117, R16, R3.reuse, 0x2, P6 ;  /* 0x0000000310757211 */ /* 0x082fe200030f16ff */
[----:B------:R-:W-:Y:S01]  /*8ea0*/  ULDC UR5, c[0x0][0x22c] ;  /* 0x00008b0000057ab9 */ /* 0x000fe20000000800 */
[CC--:B------:R-:W-:Y:S01]  /*8eb0*/  LEA R108, P6, R9.reuse, R2.reuse, 0x2 ;  /* 0x00000002096c7211 */ /* 0x0c0fe200078c10ff */
[C---:B------:R-:W-:Y:S01]  /*8ec0*/  VIADD R16, R9.reuse, UR4 ;  /* 0x0000000409107c36 */ /* 0x040fe20008000000 */
[----:B------:R-:W-:Y:S01]  /*8ed0*/  @P2 STG.E desc[UR16][R110.64], R118 ;  /* 0x000000766e002986 */ /* 0x000fe2000c101910 */
[----:B------:R-:W-:Y:S01]  /*8ee0*/  ISETP.LT.AND P2, PT, R0, UR5, !P0 ;  /* 0x0000000500007c0c */ /* 0x000fe2000c741270 */
[----:B------:R-:W-:Y:S01]  /*8ef0*/  VIADD R0, R8, 0x1a ;  /* 0x0000001a08007836 */ /* 0x000fe20000000000 */
[-C--:B------:R-:W-:Y:S01]  /*8f00*/  LEA.HI.X.SX32 R109, R9, R3.reuse, 0x2, P6 ;  /* 0x00000003096d7211 */ /* 0x080fe200030f16ff */
[----:B------:R-:W-:Y:S01]  /*8f10*/  ULDC UR5, c[0x0][0x22c] ;  /* 0x00008b0000057ab9 */ /* 0x000fe20000000800 */
[-C--:B--2---:R-:W-:Y:S01]  /*8f20*/  LEA R10, P6, R16, R2.reuse, 0x2 ;  /* 0x00000002100a7211 */ /* 0x084fe200078c10ff */
[----:B------:R1:W-:Y:S01]  /*8f30*/  @P1 STG.E desc[UR16][R116.64], R18 ;  /* 0x0000001274001986 */ /* 0x0003e2000c101910 */
[----:B------:R-:W-:Y:S01]  /*8f40*/  ISETP.LT.AND P1, PT, R0, UR5, !P0 ;  /* 0x0000000500007c0c */ /* 0x000fe2000c721270 */
[----:B------:R-:W-:Y:S01]  /*8f50*/  VIADD R0, R8, 0x1b ;  /* 0x0000001b08007836 */ /* 0x000fe20000000000 */
[C---:B------:R-:W-:Y:S01]  /*8f60*/  LEA.HI.X.SX32 R11, R16.reuse, R3, 0x2, P6 ;  /* 0x00000003100b7211 */ /* 0x040fe200030f16ff */
[----:B------:R-:W-:Y:S01]  /*8f70*/  VIADD R9, R16, UR4 ;  /* 0x0000000410097c36 */ /* 0x000fe20008000000 */
[----:B------:R-:W-:Y:S01]  /*8f80*/  ULDC UR5, c[0x0][0x22c] ;  /* 0x00008b0000057ab9 */ /* 0x000fe20000000800 */
[----:B------:R2:W-:Y:S01]  /*8f90*/  @P5 STG.E desc[UR16][R108.64], R119 ;  /* 0x000000776c005986 */ /* 0x0005e2000c101910 */
[----:B------:R-:W-:Y:S01]  /*8fa0*/  ISETP.LT.AND P5, PT, R0, UR5, !P0 ;  /* 0x0000000500007c0c */ /* 0x000fe2000c7a1270 */
[----:B------:R-:W-:Y:S01]  /*8fb0*/  VIADD R0, R8, 0x1c ;  /* 0x0000001c08007836 */ /* 0x000fe20000000000 */
[----:B------:R-:W-:Y:S01]  /*8fc0*/  ULDC UR5, c[0x0][0x22c] ;  /* 0x00008b0000057ab9 */ /* 0x000fe20000000800 */
[----:B------:R3:W-:Y:S01]  /*8fd0*/  @P4 STG.E desc[UR16][R10.64], R19 ;  /* 0x000000130a004986 */ /* 0x0007e2000c101910 */
[C---:B------:R-:W-:Y:S01]  /*8fe0*/  LEA R16, P4, R9.reuse, R2, 0x2 ;  /* 0x0000000209107211 */ /* 0x040fe200078810ff */
[----:B-1----:R-:W-:-:S03]  /*8ff0*/  VIADD R18, R9, UR4 ;  /* 0x0000000409127c36 */ /* 0x002fc60008000000 */
[-C--:B------:R-:W-:Y:S01]  /*9000*/  LEA.HI.X.SX32 R17, R9, R3.reuse, 0x2, P4 ;  /* 0x0000000309117211 */ /* 0x080fe200020f16ff */
[----:B------:R-:W-:Y:S01]  /*9010*/  VIADD R9, R18, UR4 ;  /* 0x0000000412097c36 */ /* 0x000fe20008000000 */
[----:B------:R-:W-:Y:S01]  /*9020*/  ISETP.LT.AND P4, PT, R0, UR5, !P0 ;  /* 0x0000000500007c0c */ /* 0x000fe2000c781270 */
[----:B------:R-:W-:Y:S01]  /*9030*/  VIADD R0, R8, 0x1d ;  /* 0x0000001d08007836 */ /* 0x000fe20000000000 */
[CC--:B--2---:R-:W-:Y:S01]  /*9040*/  LEA R108, P6, R18.reuse, R2.reuse, 0x2 ;  /* 0x00000002126c7211 */ /* 0x0c4fe200078c10ff */
[----:B------:R-:W-:Y:S01]  /*9050*/  ULDC UR5, c[0x0][0x22c] ;  /* 0x00008b0000057ab9 */ /* 0x000fe20000000800 */
[----:B------:R1:W-:Y:S02]  /*9060*/  @P3 STG.E desc[UR16][R16.64], R4 ;  /* 0x0000000410003986 */ /* 0x0003e4000c101910 */
[-C--:B------:R-:W-:Y:S01]  /*9070*/  LEA.HI.X.SX32 R109, R18, R3.reuse, 0x2, P6 ;  /* 0x00000003126d7211 */ /* 0x080fe200030f16ff */
[C---:B------:R-:W-:Y:S01]  /*9080*/  VIADD R18, R9.reuse, UR4 ;  /* 0x0000000409127c36 */ /* 0x040fe20008000000 */
[----:B------:R-:W-:Y:S01]  /*9090*/  ISETP.LT.AND P3, PT, R0, UR5, !P0 ;  /* 0x0000000500007c0c */ /* 0x000fe2000c761270 */
[----:B------:R-:W-:Y:S01]  /*90a0*/  VIADD R0, R8, 0x1e ;  /* 0x0000001e08007836 */ /* 0x000fe20000000000 */
[C---:B---3--:R-:W-:Y:S01]  /*90b0*/  LEA R10, P6, R9.reuse, R2, 0x2 ;  /* 0x00000002090a7211 */ /* 0x048fe200078c10ff */
[----:B------:R-:W-:Y:S01]  /*90c0*/  ULDC UR5, c[0x0][0x22c] ;  /* 0x00008b0000057ab9 */ /* 0x000fe20000000800 */
[----:B------:R2:W-:Y:S02]  /*90d0*/  @P2 STG.E desc[UR16][R108.64], R24 ;  /* 0x000000186c002986 */ /* 0x0005e4000c101910 */
[----:B------:R-:W-:-:S02]  /*90e0*/  LEA.HI.X.SX32 R11, R9, R3, 0x2, P6 ;  /* 0x00000003090b7211 */ /* 0x000fc400030f16ff */
[CC--:B-1----:R-:W-:Y:S01]  /*90f0*/  LEA R16, P6, R18.reuse, R2.reuse, 0x2 ;  /* 0x0000000212107211 */ /* 0x0c2fe200078c10ff */
[----:B------:R-:W-:Y:S01]  /*9100*/  VIADD R4, R18, UR4 ;  /* 0x0000000412047c36 */ /* 0x000fe20008000000 */
[----:B------:R-:W-:Y:S01]  /*9110*/  ISETP.LT.AND P2, PT, R0, UR5, !P0 ;  /* 0x0000000500007c0c */ /* 0x000fe2000c741270 */
[----:B------:R-:W-:Y:S01]  /*9120*/  VIADD R0, R8, 0x1f ;  /* 0x0000001f08007836 */ /* 0x000fe20000000000 */
[-C--:B------:R-:W-:Y:S01]  /*9130*/  LEA.HI.X.SX32 R17, R18, R3.reuse, 0x2, P6 ;  /* 0x0000000312117211 */ /* 0x080fe200030f16ff */
[----:B------:R-:W-:Y:S01]  /*9140*/  ULDC UR5, c[0x0][0x22c] ;  /* 0x00008b0000057ab9 */ /* 0x000fe20000000800 */
[CC--:B------:R-:W-:Y:S01]  /*9150*/  LEA R18, P6, R4.reuse, R2.reuse, 0x2 ;  /* 0x0000000204127211 */ /* 0x0c0fe200078c10ff */
[----:B------:R-:W-:Y:S01]  /*9160*/  VIADD R9, R4, UR4 ;  /* 0x0000000404097c36 */ /* 0x000fe20008000000 */
[----:B------:R1:W-:Y:S01]  /*9170*/  @P1 STG.E desc[UR16][R10.64], R5 ;  /* 0x000000050a001986 */ /* 0x0003e2000c101910 */
[----:B------:R-:W-:Y:S01]  /*9180*/  ISETP.LT.AND P1, PT, R0, UR5, !P0 ;  /* 0x0000000500007c0c */ /* 0x000fe2000c721270 */
[----:B------:R-:W-:Y:S01]  /*9190*/  VIADD R0, R8, 0x20 ;  /* 0x0000002008007836 */ /* 0x000fe20000000000 */
[-C--:B------:R-:W-:Y:S01]  /*91a0*/  LEA.HI.X.SX32 R19, R4, R3.reuse, 0x2, P6 ;  /* 0x0000000304137211 */ /* 0x080fe200030f16ff */
[----:B------:R-:W-:Y:S01]  /*91b0*/  ULDC UR5, c[0x0][0x22c] ;  /* 0x00008b0000057ab9 */ /* 0x000fe20000000800 */
[CC--:B--2---:R-:W-:Y:S01]  /*91c0*/  LEA R108, P6, R9.reuse, R2.reuse, 0x2 ;  /* 0x00000002096c7211 */ /* 0x0c4fe200078c10ff */
[----:B------:R-:W-:Y:S01]  /*91d0*/  @P5 STG.E desc[UR16][R16.64], R25 ;  /* 0x0000001910005986 */ /* 0x000fe2000c101910 */
        /* <DEDUP_REMOVED lines=9> */
[----:B------:R-:W-:Y:S01]  /*9270*/  @P3 STG.E desc[UR16][R108.64], R26 ;  /* 0x0000001a6c003986 */ /* 0x000fe2000c101910 */
[C---:B------:R-:W-:Y:S01]  /*9280*/  LEA R4, P3, R9.reuse, R2, 0x2 ;  /* 0x0000000209047211 */ /* 0x040fe200078610ff */
[----:B-1----:R-:W-:-:S03]  /*9290*/  VIADD R11, R9, UR4 ;  /* 0x00000004090b7c36 */ /* 0x002fc60008000000 */
[-C--:B------:R-:W-:Y:S02]  /*92a0*/  LEA.HI.X.SX32 R5, R9, R3.reuse, 0x2, P3 ;  /* 0x0000000309057211 */ /* 0x080fe400018f16ff */
[----:B------:R-:W-:Y:S01]  /*92b0*/  ISETP.LT.AND P3, PT, R0, UR5, !P0 ;  /* 0x0000000500007c0c */ /* 0x000fe2000c761270 */
[----:B------:R-:W-:Y:S01]  /*92c0*/  VIADD R0, R8, 0x23 ;  /* 0x0000002308007836 */ /* 0x000fe20000000000 */
[CC--:B------:R-:W-:Y:S01]  /*92d0*/  LEA R10, P6, R11.reuse, R2.reuse, 0x2 ;  /* 0x000000020b0a7211 */ /* 0x0c0fe200078c10ff */
[C---:B--2---:R-:W-:Y:S01]  /*92e0*/  VIADD R6, R11.reuse, UR4 ;  /* 0x000000040b067c36 */ /* 0x044fe20008000000 */
[----:B------:R-:W-:Y:S01]  /*92f0*/  ULDC UR5, c[0x0][0x22c] ;  /* 0x00008b0000057ab9 */ /* 0x000fe20000000800 */
[----:B------:R1:W-:Y:S01]  /*9300*/  @P2 STG.E desc[UR16][R4.64], R7 ;  /* 0x0000000704002986 */ /* 0x0003e2000c101910 */
[-C--:B------:R-:W-:Y:S01]  /*9310*/  LEA.HI.X.SX32 R11, R11, R3.reuse, 0x2, P6 ;  /* 0x000000030b0b7211 */ /* 0x080fe200030f16ff */
[----:B------:R-:W-:Y:S01]  /*9320*/  VIADD R9, R6, UR4 ;  /* 0x0000000406097c36 */ /* 0x000fe20008000000 */
[----:B------:R-:W-:Y:S01]  /*9330*/  ISETP.LT.AND P2, PT, R0, UR5, !P0 ;  /* 0x0000000500007c0c */ /* 0x000fe2000c741270 */
[----:B------:R-:W-:Y:S01]  /*9340*/  VIADD R0, R8, 0x24 ;  /* 0x0000002408007836 */ /* 0x000fe20000000000 */
[C---:B------:R-:W-:Y:S01]  /*9350*/  LEA R16, P6, R6.reuse, R2, 0x2 ;  /* 0x0000000206107211 */ /* 0x040fe200078c10ff */
[----:B------:R-:W-:Y:S01]  /*9360*/  ULDC UR5, c[0x0][0x22c] ;  /* 0x00008b0000057ab9 */ /* 0x000fe20000000800 */
[----:B------:R2:W-:Y:S02]  /*9370*/  @P1 STG.E desc[UR16][R10.64], R27 ;  /* 0x0000001b0a001986 */ /* 0x0005e4000c101910 */
[----:B------:R-:W-:-:S02]  /*9380*/  LEA.HI.X.SX32 R17, R6, R3, 0x2, P6 ;  /* 0x0000000306117211 */ /* 0x000fc400030f16ff */
[----:B------:R-:W-:Y:S01]  /*9390*/  ISETP.LT.AND P1, PT, R0, UR5, !P0 ;  /* 0x0000000500007c0c */ /* 0x000fe2000c721270 */
[C---:B-1----:R-:W-:Y:S01]  /*93a0*/  VIADD R7, R9.reuse, UR4 ;  /* 0x0000000409077c36 */ /* 0x042fe20008000000 */
[CC--:B------:R-:W-:Y:S01]  /*93b0*/  LEA R4, P6, R9.reuse, R2.reuse, 0x2 ;  /* 0x0000000209047211 */ /* 0x0c0fe200078c10ff */
[----:B------:R-:W-:Y:S01]  /*93c0*/  VIADD R0, R8, 0x25 ;  /* 0x0000002508007836 */ /* 0x000fe20000000000 */
[----:B------:R-:W-:Y:S02]  /*93d0*/  ULDC UR5, c[0x0][0x22c] ;  /* 0x00008b0000057ab9 */ /* 0x000fe40000000800 */
[-C--:B------:R-:W-:Y:S01]  /*93e0*/  LEA.HI.X.SX32 R5, R9, R3.reuse, 0x2, P6 ;  /* 0x0000000309057211 */ /* 0x080fe200030f16ff */
[C---:B------:R-:W-:Y:S01]  /*93f0*/  VIADD R9, R7.reuse, UR4 ;  /* 0x0000000407097c36 */ /* 0x040fe20008000000 */
[CC--:B------:R-:W-:Y:S01]  /*9400*/  LEA R6, P6, R7.reuse, R2.reuse, 0x2 ;  /* 0x0000000207067211 */ /* 0x0c0fe200078c10ff */
[----:B------:R1:W-:Y:S01]  /*9410*/  @P5 STG.E desc[UR16][R16.64], R12 ;  /* 0x0000000c10005986 */ /* 0x0003e2000c101910 */
[----:B------:R-:W-:Y:S01]  /*9420*/  ISETP.LT.AND P5, PT, R0, UR5, !P0 ;  /* 0x0000000500007c0c */ /* 0x000fe2000c7a1270 */
[----:B------:R-:W-:Y:S01]  /*9430*/  VIADD R0, R8, 0x26 ;  /* 0x0000002608007836 */ /* 0x000fe20000000000 */
[-C--:B------:R-:W-:Y:S01]  /*9440*/  LEA.HI.X.SX32 R7, R7, R3.reuse, 0x2, P6 ;  /* 0x0000000307077211 */ /* 0x080fe200030f16ff */
[----:B------:R-:W-:Y:S01]  /*9450*/  ULDC UR5, c[0x0][0x22c] ;  /* 0x00008b0000057ab9 */ /* 0x000fe20000000800 */
[CC--:B--2---:R-:W-:Y:S01]  /*9460*/  LEA R10, P6, R9.reuse, R2.reuse, 0x2 ;  /* 0x00000002090a7211 */ /* 0x0c4fe200078c10ff */
        /* <DEDUP_REMOVED lines=11> */
[C---:B-1----:R-:W-:Y:S01]  /*9520*/  VIADD R12, R9.reuse, UR4 ;  /* 0x00000004090c7c36 */ /* 0x042fe20008000000 */
[----:B--2---:R-:W-:-:S04]  /*9530*/  LEA R4, P2, R9, R2, 0x2 ;  /* 0x0000000209047211 */ /* 0x004fc800078410ff */
[-C--:B------:R-:W-:Y:S01]  /*9540*/  LEA.HI.X.SX32 R5, R9, R3.reuse, 0x2, P2 ;  /* 0x0000000309057211 */ /* 0x080fe200010f16ff */
[----:B------:R-:W-:Y:S01]  /*9550*/  VIADD R9, R12, UR4 ;  /* 0x000000040c097c36 */ /* 0x000fe20008000000 */
[----:B------:R-:W-:Y:S01]  /*9560*/  ISETP.LT.AND P2, PT, R0, UR5, !P0 ;  /* 0x0000000500007c0c */ /* 0x000fe2000c741270 */
[----:B------:R-:W-:Y:S01]  /*9570*/  VIADD R0, R8, 0x29 ;  /* 0x0000002908007836 */ /* 0x000fe20000000000 */
[CC--:B---3--:R-:W-:Y:S01]  /*9580*/  LEA R6, P6, R12.reuse, R2.reuse, 0x2 ;  /* 0x000000020c067211 */ /* 0x0c8fe200078c10ff */
[----:B------:R-:W-:Y:S01]  /*9590*/  ULDC UR5, c[0x0][0x22c] ;  /* 0x00008b0000057ab9 */ /* 0x000fe20000000800 */
[----:B------:R1:W-:Y:S02]  /*95a0*/  @P1 STG.E desc[UR16][R4.64], R14 ;  /* 0x0000000e04001986 */ /* 0x0003e4000c101910 */
[-C--:B------:R-:W-:Y:S01]  /*95b0*/  LEA.HI.X.SX32 R7, R12, R3.reuse, 0x2, P6 ;  /* 0x000000030c077211 */ /* 0x080fe200030f16ff */
[C---:B------:R-:W-:Y:S01]  /*95c0*/  VIADD R12, R9.reuse, UR4 ;  /* 0x00000004090c7c36 */ /* 0x040fe20008000000 */
[----:B------:R-:W-:Y:S01]  /*95d0*/  ISETP.LT.AND P1, PT, R0, UR5, !P0 ;  /* 0x0000000500007c0c */ /* 0x000fe2000c721270 */
[----:B------:R-:W-:Y:S01]  /*95e0*/  VIADD R0, R8, 0x2a ;  /* 0x0000002a08007836 */ /* 0x000fe20000000000 */
[CC--:B----4-:R-:W-:Y:S01]  /*95f0*/  LEA R10, P6, R9.reuse, R2.reuse, 0x2 ;  /* 0x00000002090a7211 */ /* 0x0d0fe200078c10ff */
[----:B------:R-:W-:Y:S01]  /*9600*/  ULDC UR5, c[0x0][0x22c] ;  /* 0x00008b0000057ab9 */ /* 0x000fe20000000800 */
[----:B------:R2:W-:Y:S02]  /*9610*/  @P5 STG.E desc[UR16][R6.64], R34 ;  /* 0x0000002206005986 */ /* 0x0005e4000c101910 */
[----:B------:R-:W-:Y:S01]  /*9620*/  LEA.HI.X.SX32 R11, R9, R3, 0x2, P6 ;  /* 0x00000003090b7211 */ /* 0x000fe200030f16ff */
[C---:B------:R-:W-:Y:S01]  /*9630*/  VIADD R9, R12.reuse, UR4 ;  /* 0x000000040c097c36 */ /* 0x040fe20008000000 */
[----:B-1----:R-:W-:-:S02]  /*9640*/  LEA R4, P6, R12, R2, 0x2 ;  /* 0x000000020c047211 */ /* 0x002fc400078c10ff */
[----:B------:R-:W-:Y:S01]  /*9650*/  ISETP.LT.AND P5, PT, R0, UR5, !P0 ;  /* 0x0000000500007c0c */ /* 0x000fe2000c7a1270 */
[----:B------:R-:W-:Y:S01]  /*9660*/  VIADD R0, R8, 0x2b ;  /* 0x0000002b08007836 */ /* 0x000fe20000000000 */
[-C--:B------:R-:W-:Y:S01]  /*9670*/  LEA.HI.X.SX32 R5, R12, R3.reuse, 0x2, P6 ;  /* 0x000000030c057211 */ /* 0x080fe200030f16ff */
        /* <DEDUP_REMOVED lines=20> */
[C---:B------:R-:W-:Y:S01]  /*97c0*/  VIADD R9, R14.reuse, UR4 ;  /* 0x000000040e097c36 */ /* 0x040fe20008000000 */
[----:B-1----:R-:W-:-:S04]  /*97d0*/  LEA R4, P1, R14, R2, 0x2 ;  /* 0x000000020e047211 */ /* 0x002fc800078210ff */
[-C--:B------:R-:W-:Y:S02]  /*97e0*/  LEA.HI.X.SX32 R5, R14, R3.reuse, 0x2, P1 ;  /* 0x000000030e057211 */ /* 0x080fe400008f16ff */
[----:B------:R-:W-:Y:S01]  /*97f0*/  ISETP.LT.AND P1, PT, R0, UR5, !P0 ;  /* 0x0000000500007c0c */ /* 0x000fe2000c721270 */
[----:B------:R-:W-:Y:S01]  /*9800*/  VIADD R0, R8, 0x2f ;  /* 0x0000002f08007836 */ /* 0x000fe20000000000 */
[CC--:B------:R-:W-:Y:S01]  /*9810*/  LEA R10, P6, R9.reuse, R2.reuse, 0x2 ;  /* 0x00000002090a7211 */ /* 0x0c0fe200078c10ff */
[----:B------:R-:W-:Y:S01]  /*9820*/  ULDC UR5, c[0x0][0x22c] ;  /* 0x00008b0000057ab9 */ /* 0x000fe20000000800 */
[C---:B--2---:R-:W-:Y:S01]  /*9830*/  VIADD R7, R9.reuse, UR4 ;  /* 0x0000000409077c36 */ /* 0x044fe20008000000 */
[----:B------:R1:W-:Y:S01]  /*9840*/  @P5 STG.E desc[UR16][R4.64], R21 ;  /* 0x0000001504005986 */ /* 0x0003e2000c101910 */
[-C--:B------:R-:W-:Y:S02]  /*9850*/  LEA.HI.X.SX32 R11, R9, R3.reuse, 0x2, P6 ;  /* 0x00000003090b7211 */ /* 0x080fe400030f16ff */
[----:B------:R-:W-:Y:S01]  /*9860*/  ISETP.LT.AND P5, PT, R0, UR5, !P0 ;  /* 0x0000000500007c0c */ /* 0x000fe2000c7a1270 */
[C---:B------:R-:W-:Y:S01]  /*9870*/  VIADD R9, R7.reuse, UR4 ;  /* 0x0000000407097c36 */ /* 0x040fe20008000000 */
[C---:B------:R-:W-:Y:S01]  /*9880*/  LEA R6, P6, R7.reuse, R2, 0x2 ;  /* 0x0000000207067211 */ /* 0x040fe200078c10ff */
[----:B------:R-:W-:Y:S01]  /*9890*/  VIADD R0, R8, 0x30 ;  /* 0x0000003008007836 */ /* 0x000fe20000000000 */
[----:B------:R-:W-:Y:S01]  /*98a0*/  ULDC UR5, c[0x0][0x22c] ;  /* 0x00008b0000057ab9 */ /* 0x000fe20000000800 */
[----:B------:R2:W-:Y:S01]  /*98b0*/  @P4 STG.E desc[UR16][R10.64], R41 ;  /* 0x000000290a004986 */ /* 0x0005e2000c101910 */
[----:B------:R-:W-:Y:S01]  /*98c0*/  LEA.HI.X.SX32 R7, R7, R3, 0x2, P6 ;  /* 0x0000000307077211 */ /* 0x000fe200030f16ff */
[----:B------:R-:W-:Y:S01]  /*98d0*/  VIADD R13, R9, UR4 ;  /* 0x00000004090d7c36 */ /* 0x000fe20008000000 */
[----:B------:R-:W-:-:S02]  /*98e0*/  ISETP.LT.AND P4, PT, R0, UR5, !P0 ;  /* 0x0000000500007c0c */ /* 0x000fc4000c781270 */
[CC--:B-1----:R-:W-:Y:S01]  /*98f0*/  LEA R4, P6, R9.reuse, R2.reuse, 0x2 ;  /* 0x0000000209047211 */ /* 0x0c2fe200078c10ff */
        /* <DEDUP_REMOVED lines=145> */
[----:B------:R-:W-:Y:S01]  /*a210*/  VIADD R9, R14, UR4 ;  /* 0x000000040e097c36 */ /* 0x000fe20008000000 */
[----:B------:R-:W-:Y:S01]  /*a220*/  ULDC UR5, c[0x0][0x22c] ;  /* 0x00008b0000057ab9 */ /* 0x000fe20000000800 */
[----:B------:R2:W-:Y:S01]  /*a230*/  @P2 STG.E desc[UR16][R6.64], R60 ;  /* 0x0000003c06002986 */ /* 0x0005e2000c101910 */
[----:B------:R-:W-:Y:S01]  /*a240*/  VIADD R0, R8, 0x46 ;  /* 0x0000004608007836 */ /* 0x000fe20000000000 */
[----:B-1----:R-:W-:-:S02]  /*a250*/  LEA R4, P2, R14, R2, 0x2 ;  /* 0x000000020e047211 */ /* 0x002fc400078410ff */
[CC--:B------:R-:W-:Y:S02]  /*a260*/  LEA R10, P6, R9.reuse, R2.reuse, 0x2 ;  /* 0x00000002090a7211 */ /* 0x0c0fe400078c10ff */
[-C--:B------:R-:W-:Y:S02]  /*a270*/  LEA.HI.X.SX32 R5, R14, R3.reuse, 0x2, P2 ;  /* 0x000000030e057211 */ /* 0x080fe400010f16ff */
[----:B------:R-:W-:Y:S01]  /*a280*/  ISETP.LT.AND P2, PT, R0, UR5, !P0 ;  /* 0x0000000500007c0c */ /* 0x000fe2000c741270 */
[----:B------:R-:W-:Y:S02]  /*a290*/  VIADD R0, R8, 0x47 ;  /* 0x0000004708007836 */ /* 0x000fe40000000000 */
[C---:B--2---:R-:W-:Y:S01]  /*a2a0*/  VIADD R7, R9.reuse, UR4 ;  /* 0x0000000409077c36 */ /* 0x044fe20008000000 */
[----:B------:R-:W-:Y:S01]  /*a2b0*/  LEA.HI.X.SX32 R11, R9, R3, 0x2, P6 ;  /* 0x00000003090b7211 */ /* 0x000fe200030f16ff */
[----:B------:R-:W-:Y:S01]  /*a2c0*/  ULDC UR5, c[0x0][0x22c] ;  /* 0x00008b0000057ab9 */ /* 0x000fe20000000800 */
[----:B------:R1:W-:Y:S01]  /*a2d0*/  @P1 STG.E desc[UR16][R4.64], R45 ;  /* 0x0000002d04001986 */ /* 0x0003e2000c101910 */
[C---:B------:R-:W-:Y:S01]  /*a2e0*/  VIADD R9, R7.reuse, UR4 ;  /* 0x0000000407097c36 */ /* 0x040fe20008000000 */
[----:B------:R-:W-:-:S02]  /*a2f0*/  LEA R6, P6, R7, R2, 0x2 ;  /* 0x0000000207067211 */ /* 0x000fc400078c10ff */
[----:B------:R-:W-:Y:S01]  /*a300*/  ISETP.LT.AND P1, PT, R0, UR5, !P0 ;  /* 0x0000000500007c0c */ /* 0x000fe2000c721270 */
[----:B------:R-:W-:Y:S01]  /*a310*/  VIADD R0, R8, 0x48 ;  /* 0x0000004808007836 */ /* 0x000fe20000000000 */
[-C--:B------:R-:W-:Y:S01]  /*a320*/  LEA.HI.X.SX32 R7, R7, R3.reuse, 0x2, P6 ;  /* 0x0000000307077211 */ /* 0x080fe200030f16ff */
[C---:B------:R-:W-:Y:S01]  /*a330*/  VIADD R13, R9.reuse, UR4 ;  /* 0x00000004090d7c36 */ /* 0x040fe20008000000 */
[----:B------:R-:W-:Y:S01]  /*a340*/  ULDC UR5, c[0x0][0x22c] ;  /* 0x00008b0000057ab9 */ /* 0x000fe20000000800 */
[----:B------:R2:W-:Y:S01]  /*a350*/  @P5 STG.E desc[UR16][R10.64], R61 ;  /* 0x0000003d0a005986 */ /* 0x0005e2000c101910 */
[CC--:B-1----:R-:W-:Y:S02]  /*a360*/  LEA R4, P6, R9.reuse, R2.reuse, 0x2 ;  /* 0x0000000209047211 */ /* 0x0c2fe400078c10ff */
[----:B------:R-:W-:Y:S01]  /*a370*/  ISETP.LT.AND P5, PT, R0, UR5, !P0 ;  /* 0x0000000500007c0c */ /* 0x000fe2000c7a1270 */
[----:B------:R-:W-:Y:S01]  /*a380*/  VIADD R0, R8, 0x49 ;  /* 0x0000004908007836 */ /* 0x000fe20000000000 */
[-C--:B------:R-:W-:Y:S01]  /*a390*/  LEA.HI.X.SX32 R5, R9, R3.reuse, 0x2, P6 ;  /* 0x0000000309057211 */ /* 0x080fe200030f16ff */
[C---:B------:R-:W-:Y:S01]  /*a3a0*/  VIADD R9, R13.reuse, UR4 ;  /* 0x000000040d097c36 */ /* 0x040fe20008000000 */
[CC--:B------:R-:W-:Y:S01]  /*a3b0*/  LEA R12, P6, R13.reuse, R2.reuse, 0x2 ;  /* 0x000000020d0c7211 */ /* 0x0c0fe200078c10ff */
[----:B------:R-:W-:Y:S01]  /*a3c0*/  ULDC UR5, c[0x0][0x22c] ;  /* 0x00008b0000057ab9 */ /* 0x000fe20000000800 */
[----:B------:R1:W-:Y:S01]  /*a3d0*/  @P4 STG.E desc[UR16][R6.64], R46 ;  /* 0x0000002e06004986 */ /* 0x0003e2000c101910 */
[----:B------:R-:W-:Y:S01]  /*a3e0*/  ISETP.LT.AND P4, PT, R0, UR5, !P0 ;  /* 0x0000000500007c0c */ /* 0x000fe2000c781270 */
[----:B------:R-:W-:Y:S01]  /*a3f0*/  VIADD R0, R8, 0x4a ;  /* 0x0000004a08007836 */ /* 0x000fe20000000000 */
[----:B------:R-:W-:Y:S01]  /*a400*/  LEA.HI.X.SX32 R13, R13, R3, 0x2, P6 ;  /* 0x000000030d0d7211 */ /* 0x000fe200030f16ff */
[----:B------:R-:W-:Y:S01]  /*a410*/  ULDC UR5, c[0x0][0x22c] ;  /* 0x00008b0000057ab9 */ /* 0x000fe20000000800 */
[----:B--2---:R-:W-:Y:S01]  /*a420*/  LEA R10, P6, R9, R2, 0x2 ;  /* 0x00000002090a7211 */ /* 0x004fe200078c10ff */
[----:B------:R2:W-:Y:S01]  /*a430*/  @P3 STG.E desc[UR16][R4.64], R62 ;  /* 0x0000003e04003986 */ /* 0x0005e2000c101910 */
[----:B------:R-:W-:-:S02]  /*a440*/  ISETP.LT.AND P3, PT, R0, UR5, !P0 ;  /* 0x0000000500007c0c */ /* 0x000fc4000c761270 */
[C---:B------:R-:W-:Y:S01]  /*a450*/  LEA.HI.X.SX32 R11, R9.reuse, R3, 0x2, P6 ;  /* 0x00000003090b7211 */ /* 0x040fe200030f16ff */
[----:B------:R-:W-:Y:S01]  /*a460*/  VIADD R9, R9, UR4 ;  /* 0x0000000409097c36 */ /* 0x000fe20008000000 */
[----:B------:R3:W-:Y:S01]  /*a470*/  @P2 STG.E desc[UR16][R12.64], R47 ;  /* 0x0000002f0c002986 */ /* 0x0007e2000c101910 */
[----:B------:R-:W-:Y:S01]  /*a480*/  VIADD R0, R8, 0x4b ;  /* 0x0000004b08007836 */ /* 0x000fe20000000000 */
[----:B------:R-:W-:Y:S01]  /*a490*/  ULDC UR5, c[0x0][0x22c] ;  /* 0x00008b0000057ab9 */ /* 0x000fe20000000800 */
[C---:B-1----:R-:W-:Y:S01]  /*a4a0*/  VIADD R7, R9.reuse, UR4 ;  /* 0x0000000409077c36 */ /* 0x042fe20008000000 */
[----:B------:R1:W-:Y:S02]  /*a4b0*/  @P1 STG.E desc[UR16][R10.64], R63 ;  /* 0x0000003f0a001986 */ /* 0x0003e4000c101910 */
[----:B------:R-:W-:Y:S02]  /*a4c0*/  ISETP.LT.AND P2, PT, R0, UR5, !P0 ;  /* 0x0000000500007c0c */ /* 0x000fe4000c741270 */
[-C--:B--2---:R-:W-:Y:S01]  /*a4d0*/  LEA R4, P1, R9, R2.reuse, 0x2 ;  /* 0x0000000209047211 */ /* 0x084fe200078210ff */
[----:B------:R-:W-:Y:S01]  /*a4e0*/  VIADD R0, R8, 0x4c ;  /* 0x0000004c08007836 */ /* 0x000fe20000000000 */
[----:B------:R-:W-:Y:S01]  /*a4f0*/  ULDC UR5, c[0x0][0x22c] ;  /* 0x00008b0000057ab9 */ /* 0x000fe20000000800 */
[----:B------:R-:W-:-:S02]  /*a500*/  LEA R6, P6, R7, R2, 0x2 ;  /* 0x0000000207067211 */ /* 0x000fc400078c10ff */
[-C--:B------:R-:W-:Y:S01]  /*a510*/  LEA.HI.X.SX32 R5, R9, R3.reuse, 0x2, P1 ;  /* 0x0000000309057211 */ /* 0x080fe200008f16ff */
[C---:B------:R-:W-:Y:S01]  /*a520*/  VIADD R9, R7.reuse, UR4 ;  /* 0x0000000407097c36 */ /* 0x040fe20008000000 */
[----:B------:R-:W-:Y:S01]  /*a530*/  ISETP.LT.AND P1, PT, R0, UR5, !P0 ;  /* 0x0000000500007c0c */ /* 0x000fe2000c721270 */
[----:B------:R-:W-:Y:S01]  /*a540*/  VIADD R0, R8, 0x4d ;  /* 0x0000004d08007836 */ /* 0x000fe20000000000 */
[-C--:B------:R-:W-:Y:S01]  /*a550*/  LEA.HI.X.SX32 R7, R7, R3.reuse, 0x2, P6 ;  /* 0x0000000307077211 */ /* 0x080fe200030f16ff */
[C---:B---3--:R-:W-:Y:S01]  /*a560*/  VIADD R12, R9.reuse, UR4 ;  /* 0x00000004090c7c36 */ /* 0x048fe20008000000 */
[C---:B-1----:R-:W-:Y:S01]  /*a570*/  LEA R10, P6, R9.reuse, R2, 0x2 ;  /* 0x00000002090a7211 */ /* 0x042fe200078c10ff */
[----:B------:R-:W-:Y:S01]  /*a580*/  ULDC UR5, c[0x0][0x22c] ;  /* 0x00008b0000057ab9 */ /* 0x000fe20000000800 */
[----:B------:R1:W-:Y:S01]  /*a590*/  @P5 STG.E desc[UR16][R4.64], R52 ;  /* 0x0000003404005986 */ /* 0x0003e2000c101910 */
[----:B------:R-:W-:Y:S01]  /*a5a0*/  ISETP.LT.AND P5, PT, R0, UR5, !P0 ;  /* 0x0000000500007c0c */ /* 0x000fe2000c7a1270 */
[----:B------:R-:W-:Y:S01]  /*a5b0*/  VIADD R0, R8, 0x4e ;  /* 0x0000004e08007836 */ /* 0x000fe20000000000 */
[----:B------:R-:W-:Y:S01]  /*a5c0*/  LEA.HI.X.SX32 R11, R9, R3, 0x2, P6 ;  /* 0x00000003090b7211 */ /* 0x000fe200030f16ff */
[----:B------:R-:W-:Y:S01]  /*a5d0*/  VIADD R9, R12, UR4 ;  /* 0x000000040c097c36 */ /* 0x000fe20008000000 */
[----:B------:R-:W-:Y:S01]  /*a5e0*/  ULDC UR5, c[0x0][0x22c] ;  /* 0x00008b0000057ab9 */ /* 0x000fe20000000800 */
[----:B------:R2:W-:Y:S01]  /*a5f0*/  @P4 STG.E desc[UR16][R6.64], R64 ;  /* 0x0000004006004986 */ /* 0x0005e2000c101910 */
[----:B------:R-:W-:-:S02]  /*a600*/  ISETP.LT.AND P4, PT, R0, UR5, !P0 ;  /* 0x0000000500007c0c */ /* 0x000fc4000c781270 */
[-C--:B-1----:R-:W-:Y:S01]  /*a610*/  LEA R4, P6, R12, R2.reuse, 0x2 ;  /* 0x000000020c047211 */ /* 0x082fe200078c10ff */
[----:B------:R-:W-:Y:S01]  /*a620*/  VIADD R0, R8, 0x4f ;  /* 0x0000004f08007836 */ /* 0x000fe20000000000 */
[----:B------:R-:W-:Y:S01]  /*a630*/  ULDC UR5, c[0x0][0x22c] ;  /* 0x00008b0000057ab9 */ /* 0x000fe20000000800 */
[C---:B------:R-:W-:Y:S01]  /*a640*/  VIADD R14, R9.reuse, UR4 ;  /* 0x00000004090e7c36 */ /* 0x040fe20008000000 */
[-C--:B------:R-:W-:Y:S02]  /*a650*/  LEA.HI.X.SX32 R5, R12, R3.reuse, 0x2, P6 ;  /* 0x000000030c057211 */ /* 0x080fe400030f16ff */
[CC--:B------:R-:W-:Y:S01]  /*a660*/  LEA R12, P6, R9.reuse, R2.reuse, 0x2 ;  /* 0x00000002090c7211 */ /* 0x0c0fe200078c10ff */
[----:B------:R-:W-:Y:S01]  /*a670*/  @P3 STG.E desc[UR16][R10.64], R53 ;  /* 0x000000350a003986 */ /* 0x000fe2000c101910 */
[----:B------:R-:W-:Y:S02]  /*a680*/  ISETP.LT.AND P3, PT, R0, UR5, !P0 ;  /* 0x0000000500007c0c */ /* 0x000fe4000c761270 */
[-C--:B------:R-:W-:Y:S01]  /*a690*/  LEA.HI.X.SX32 R13, R9, R3.reuse, 0x2, P6 ;  /* 0x00000003090d7211 */ /* 0x080fe200030f16ff */
[----:B------:R-:W-:Y:S01]  /*a6a0*/  VIADD R0, R8, 0x50 ;  /* 0x0000005008007836 */ /* 0x000fe20000000000 */
[CC--:B--2---:R-:W-:Y:S01]  /*a6b0*/  LEA R6, P6, R14.reuse, R2.reuse, 0x2 ;  /* 0x000000020e067211 */ /* 0x0c4fe200078c10ff */
[----:B------:R-:W-:Y:S01]  /*a6c0*/  ULDC UR5, c[0x0][0x22c] ;  /* 0x00008b0000057ab9 */ /* 0x000fe20000000800 */
[----:B------:R1:W-:Y:S02]  /*a6d0*/  @P2 STG.E desc[UR16][R4.64], R65 ;  /* 0x0000004104002986 */ /* 0x0003e4000c101910 */
[C---:B------:R-:W-:Y:S01]  /*a6e0*/  LEA.HI.X.SX32 R7, R14.reuse, R3, 0x2, P6 ;  /* 0x000000030e077211 */ /* 0x040fe200030f16ff */
[----:B------:R-:W-:Y:S01]  /*a6f0*/  VIADD R14, R14, UR4 ;  /* 0x000000040e0e7c36 */ /* 0x000fe20008000000 */
[----:B------:R-:W-:Y:S01]  /*a700*/  ISETP.LT.AND P2, PT, R0, UR5, !P0 ;  /* 0x0000000500007c0c */ /* 0x000fe2000c741270 */
[----:B------:R-:W-:Y:S01]  /*a710*/  VIADD R0, R8, 0x51 ;  /* 0x0000005108007836 */ /* 0x000fe20000000000 */
[----:B------:R-:W-:Y:S01]  /*a720*/  ULDC UR5, c[0x0][0x22c] ;  /* 0x00008b0000057ab9 */ /* 0x000fe20000000800 */
[----:B------:R-:W-:Y:S01]  /*a730*/  VIADD R9, R14, UR4 ;  /* 0x000000040e097c36 */ /* 0x000fe20008000000 */
[----:B------:R-:W-:Y:S02]  /*a740*/  @P1 STG.E desc[UR16][R12.64], R54 ;  /* 0x000000360c001986 */ /* 0x000fe4000c101910 */
[----:B------:R-:W-:Y:S01]  /*a750*/  ISETP.LT.AND P1, PT, R0, UR5, !P0 ;  /* 0x0000000500007c0c */ /* 0x000fe2000c721270 */
[----:B------:R-:W-:Y:S01]  /*a760*/  VIADD R0, R8, 0x52 ;  /* 0x0000005208007836 */ /* 0x000fe20000000000 */
[----:B------:R2:W-:Y:S01]  /*a770*/  @P5 STG.E desc[UR16][R6.64], R66 ;  /* 0x0000004206005986 */ /* 0x0005e2000c101910 */
[-C--:B-1----:R-:W-:Y:S01]  /*a780*/  LEA R4, P5, R14, R2.reuse, 0x2 ;  /* 0x000000020e047211 */ /* 0x082fe200078a10ff */
[----:B------:R-:W-:Y:S01]  /*a790*/  ULDC UR5, c[0x0][0x22c] ;  /* 0x00008b0000057ab9 */ /* 0x000fe20000000800 */
[----:B------:R-:W-:-:S02]  /*a7a0*/  LEA R10, P6, R9, R2, 0x2 ;  /* 0x00000002090a7211 */ /* 0x000fc400078c10ff */
[-C--:B------:R-:W-:Y:S02]  /*a7b0*/  LEA.HI.X.SX32 R5, R14, R3.reuse, 0x2, P5 ;  /* 0x000000030e057211 */ /* 0x080fe400028f16ff */
[----:B------:R-:W-:Y:S01]  /*a7c0*/  ISETP.LT.AND P5, PT, R0, UR5, !P0 ;  /* 0x0000000500007c0c */ /* 0x000fe2000c7a1270 */
[C---:B--2---:R-:W-:Y:S01]  /*a7d0*/  VIADD R7, R9.reuse, UR4 ;  /* 0x0000000409077c36 */ /* 0x044fe20008000000 */
[-C--:B------:R-:W-:Y:S01]  /*a7e0*/  LEA.HI.X.SX32 R11, R9, R3.reuse, 0x2, P6 ;  /* 0x00000003090b7211 */ /* 0x080fe200030f16ff */
[----:B------:R-:W-:Y:S01]  /*a7f0*/  VIADD R0, R8, 0x53 ;  /* 0x0000005308007836 */ /* 0x000fe20000000000 */
[----:B------:R-:W-:Y:S01]  /*a800*/  ULDC UR5, c[0x0][0x22c] ;  /* 0x00008b0000057ab9 */ /* 0x000fe20000000800 */
[C---:B------:R-:W-:Y:S01]  /*a810*/  VIADD R9, R7.reuse, UR4 ;  /* 0x0000000407097c36 */ /* 0x040fe20008000000 */
[-C--:B------:R-:W-:Y:S01]  /*a820*/  LEA R6, P6, R7, R2.reuse, 0x2 ;  /* 0x0000000207067211 */ /* 0x080fe200078c10ff */
[----:B------:R1:W-:Y:S01]  /*a830*/  @P4 STG.E desc[UR16][R4.64], R55 ;  /* 0x0000003704004986 */ /* 0x0003e2000c101910 */
[----:B------:R-:W-:Y:S01]  /*a840*/  ISETP.LT.AND P4, PT, R0, UR5, !P0 ;  /* 0x0000000500007c0c */ /* 0x000fe2000c781270 */
[----:B------:R-:W-:Y:S01]  /*a850*/  VIADD R13, R9, UR4 ;  /* 0x00000004090d7c36 */ /* 0x000fe20008000000 */
[----:B------:R-:W-:Y:S01]  /*a860*/  LEA.HI.X.SX32 R7, R7, R3, 0x2, P6 ;  /* 0x0000000307077211 */ /* 0x000fe200030f16ff */
[----:B------:R-:W-:Y:S01]  /*a870*/  VIADD R0, R8, 0x54 ;  /* 0x0000005408007836 */ /* 0x000fe20000000000 */
[----:B------:R-:W-:Y:S01]  /*a880*/  ULDC UR5, c[0x0][0x22c] ;  /* 0x00008b0000057ab9 */ /* 0x000fe20000000800 */
[----:B------:R2:W-:Y:S01]  /*a890*/  @P3 STG.E desc[UR16][R10.64], R67 ;  /* 0x000000430a003986 */ /* 0x0005e2000c101910 */
[----:B-1----:R-:W-:-:S02]  /*a8a0*/  LEA R4, P6, R9, R2, 0x2 ;  /* 0x0000000209047211 */ /* 0x002fc400078c10ff */
[----:B------:R-:W-:Y:S02]  /*a8b0*/  ISETP.LT.AND P3, PT, R0, UR5, !P0 ;  /* 0x0000000500007c0c */ /* 0x000fe4000c761270 */
[-C--:B------:R-:W-:Y:S01]  /*a8c0*/  LEA.HI.X.SX32 R5, R9, R3.reuse, 0x2, P6 ;  /* 0x0000000309057211 */ /* 0x080fe200030f16ff */
[C---:B------:R-:W-:Y:S01]  /*a8d0*/  VIADD R9, R13.reuse, UR4 ;  /* 0x000000040d097c36 */ /* 0x040fe20008000000 */
[CC--:B------:R-:W-:Y:S01]  /*a8e0*/  LEA R12, P6, R13.reuse, R2.reuse, 0x2 ;  /* 0x000000020d0c7211 */ /* 0x0c0fe200078c10ff */
[----:B------:R-:W-:Y:S01]  /*a8f0*/  VIADD R0, R8, 0x55 ;  /* 0x0000005508007836 */ /* 0x000fe20000000000 */
[----:B------:R-:W-:Y:S02]  /*a900*/  ULDC UR5, c[0x0][0x22c] ;  /* 0x00008b0000057ab9 */ /* 0x000fe40000000800 */
[----:B------:R-:W-:Y:S01]  /*a910*/  LEA.HI.X.SX32 R13, R13, R3, 0x2, P6 ;  /* 0x000000030d0d7211 */ /* 0x000fe200030f16ff */
[----:B------:R1:W-:Y:S01]  /*a920*/  @P2 STG.E desc[UR16][R6.64], R88 ;  /* 0x0000005806002986 */ /* 0x0003e2000c101910 */
[----:B--2---:R-:W-:-:S02]  /*a930*/  LEA R10, P6, R9, R2, 0x2 ;  /* 0x00000002090a7211 */ /* 0x004fc400078c10ff */
        /* <DEDUP_REMOVED lines=10> */
[----:B-1----:R-:W-:-:S03]  /*a9e0*/  VIADD R7, R9, UR4 ;  /* 0x0000000409077c36 */ /* 0x002fc60008000000 */
[----:B------:R1:W-:Y:S01]  /*a9f0*/  @P4 STG.E desc[UR16][R10.64], R69 ;  /* 0x000000450a004986 */ /* 0x0003e2000c101910 */
[CC--:B--2---:R-:W-:Y:S02]  /*aa00*/  LEA R4, P4, R9.reuse, R2.reuse, 0x2 ;  /* 0x0000000209047211 */ /* 0x0c4fe400078810ff */
[----:B------:R-:W-:Y:S01]  /*aa10*/  ISETP.LT.AND P5, PT, R0, UR5, !P0 ;  /* 0x0000000500007c0c */ /* 0x000fe2000c7a1270 */
[----:B------:R-:W-:Y:S01]  /*aa20*/  VIADD R0, R8, 0x58 ;  /* 0x0000005808007836 */ /* 0x000fe20000000000 */
[-C--:B------:R-:W-:Y:S01]  /*aa30*/  LEA.HI.X.SX32 R5, R9, R3.reuse, 0x2, P4 ;  /* 0x0000000309057211 */ /* 0x080fe200020f16ff */
[C---:B------:R-:W-:Y:S01]  /*aa40*/  VIADD R9, R7.reuse, UR4 ;  /* 0x0000000407097c36 */ /* 0x040fe20008000000 */
[-C--:B------:R-:W-:Y:S01]  /*aa50*/  LEA R6, P6, R7, R2.reuse, 0x2 ;  /* 0x0000000207067211 */ /* 0x080fe200078c10ff */
[----:B------:R-:W-:Y:S02]  /*aa60*/  ULDC UR5, c[0x0][0x22c] ;  /* 0x00008b0000057ab9 */ /* 0x000fe40000000800 */
[----:B------:R-:W-:Y:S01]  /*aa70*/  ISETP.LT.AND P4, PT, R0, UR5, !P0 ;  /* 0x0000000500007c0c */ /* 0x000fe2000c781270 */
[----:B---3--:R-:W-:Y:S01]  /*aa80*/  VIADD R12, R9, UR4 ;  /* 0x00000004090c7c36 */ /* 0x008fe20008000000 */
[-C--:B------:R-:W-:Y:S01]  /*aa90*/  LEA.HI.X.SX32 R7, R7, R3.reuse, 0x2, P6 ;  /* 0x0000000307077211 */ /* 0x080fe200030f16ff */
[----:B------:R-:W-:Y:S01]  /*aaa0*/  VIADD R0, R8, 0x59 ;  /* 0x0000005908007836 */ /* 0x000fe20000000000 */
[CC--:B-1----:R-:W-:Y:S01]  /*aab0*/  LEA R10, P6, R9.reuse, R2.reuse, 0x2 ;  /* 0x00000002090a7211 */ /* 0x0c2fe200078c10ff */
[----:B------:R-:W-:Y:S01]  /*aac0*/  ULDC UR5, c[0x0][0x22c] ;  /* 0x00008b0000057ab9 */ /* 0x000fe20000000800 */
[----:B------:R1:W-:Y:S02]  /*aad0*/  @P3 STG.E desc[UR16][R4.64], R90 ;  /* 0x0000005a04003986 */ /* 0x0003e4000c101910 */
[-C--:B------:R-:W-:Y:S01]  /*aae0*/  LEA.HI.X.SX32 R11, R9, R3.reuse, 0x2, P6 ;  /* 0x00000003090b7211 */ /* 0x080fe200030f16ff */
[----:B------:R-:W-:Y:S01]  /*aaf0*/  VIADD R9, R12, UR4 ;  /* 0x000000040c097c36 */ /* 0x000fe20008000000 */
[----:B------:R-:W-:Y:S01]  /*ab00*/  ISETP.LT.AND P3, PT, R0, UR5, !P0 ;  /* 0x0000000500007c0c */ /* 0x000fe2000c761270 */
[----:B------:R-:W-:Y:S01]  /*ab10*/  VIADD R0, R8, 0x5a ;  /* 0x0000005a08007836 */ /* 0x000fe20000000000 */
[----:B------:R-:W-:Y:S01]  /*ab20*/  ULDC UR5, c[0x0][0x22c] ;  /* 0x00008b0000057ab9 */ /* 0x000fe20000000800 */
[----:B------:R-:W-:Y:S01]  /*ab30*/  VIADD R14, R9, UR4 ;  /* 0x00000004090e7c36 */ /* 0x000fe20008000000 */
[C---:B-1----:R-:W-:Y:S01]  /*ab40*/  LEA R4, P6, R12.reuse, R2, 0x2 ;  /* 0x000000020c047211 */ /* 0x042fe200078c10ff */
[----:B------:R1:W-:Y:S03]  /*ab50*/  @P2 STG.E desc[UR16][R6.64], R70 ;  /* 0x0000004606002986 */ /* 0x0003e6000c101910 */
[----:B------:R-:W-:-:S02]  /*ab60*/  LEA.HI.X.SX32 R5, R12, R3, 0x2, P6 ;  /* 0x000000030c057211 */ /* 0x000fc400030f16ff */
[CC--:B------:R-:W-:Y:S02]  /*ab70*/  LEA R12, P6, R9.reuse, R2.reuse, 0x2 ;  /* 0x00000002090c7211 */ /* 0x0c0fe400078c10ff */
[----:B------:R-:W-:Y:S01]  /*ab80*/  ISETP.LT.AND P2, PT, R0, UR5, !P0 ;  /* 0x0000000500007c0c */ /* 0x000fe2000c741270 */
[----:B------:R-:W-:Y:S01]  /*ab90*/  VIADD R0, R8, 0x5b ;  /* 0x0000005b08007836 */ /* 0x000fe20000000000 */
[-C--:B------:R-:W-:Y:S01]  /*aba0*/  LEA.HI.X.SX32 R13, R9, R3.reuse, 0x2, P6 ;  /* 0x00000003090d7211 */ /* 0x080fe200030f16ff */
[----:B------:R-:W-:Y:S01]  /*abb0*/  ULDC UR5, c[0x0][0x22c] ;  /* 0x00008b0000057ab9 */ /* 0x000fe20000000800 */
[-C--:B-1----:R-:W-:Y:S01]  /*abc0*/  LEA R6, P6, R14, R2.reuse, 0x2 ;  /* 0x000000020e067211 */ /* 0x082fe200078c10ff */
        /* <DEDUP_REMOVED lines=8> */
[----:B------:R-:W-:Y:S01]  /*ac50*/  VIADD R9, R14, UR4 ;  /* 0x000000040e097c36 */ /* 0x000fe20008000000 */
[----:B------:R-:W-:Y:S01]  /*ac60*/  ULDC UR5, c[0x0][0x22c] ;  /* 0x00008b0000057ab9 */ /* 0x000fe20000000800 */
[----:B------:R-:W-:Y:S01]  /*ac70*/  VIADD R0, R8, 0x5d ;  /* 0x0000005d08007836 */ /* 0x000fe20000000000 */
[----:B------:R-:W-:Y:S02]  /*ac80*/  @P4 STG.E desc[UR16][R12.64], R92 ;  /* 0x0000005c0c004986 */ /* 0x000fe4000c101910 */
[----:B-1----:R-:W-:-:S02]  /*ac90*/  LEA R10, P6, R9, R2, 0x2 ;  /* 0x00000002090a7211 */ /* 0x002fc400078c10ff */
[----:B------:R1:W-:Y:S01]  /*aca0*/  @P3 STG.E desc[UR16][R6.64], R72 ;  /* 0x0000004806003986 */ /* 0x0003e2000c101910 */
[----:B------:R-:W-:Y:S02]  /*acb0*/  ISETP.LT.AND P4, PT, R0, UR5, !P0 ;  /* 0x0000000500007c0c */ /* 0x000fe4000c781270 */
[----:B--2---:R-:W-:Y:S01]  /*acc0*/  LEA R4, P3, R14, R2, 0x2 ;  /* 0x000000020e047211 */ /* 0x004fe200078610ff */
[----:B------:R-:W-:Y:S01]  /*acd0*/  VIADD R0, R8, 0x5e ;  /* 0x0000005e08007836 */ /* 0x000fe20000000000 */
[CC--:B------:R-:W-:Y:S01]  /*ace0*/  LEA.HI.X.SX32 R11, R9.reuse, R3.reuse, 0x2, P6 ;  /* 0x00000003090b7211 */ /* 0x0c0fe200030f16ff */
[----:B------:R-:W-:Y:S01]  /*acf0*/  ULDC UR5, c[0x0][0x22c] ;  /* 0x00008b0000057ab9 */ /* 0x000fe20000000800 */
[----:B------:R-:W-:Y:S01]  /*ad00*/  LEA.HI.X.SX32 R5, R14, R3, 0x2, P3 ;  /* 0x000000030e057211 */ /* 0x000fe200018f16ff */
[----:B-1----:R-:W-:Y:S01]  /*ad10*/  VIADD R7, R9, UR4 ;  /* 0x0000000409077c36 */ /* 0x002fe20008000000 */
[----:B------:R-:W-:-:S03]  /*ad20*/  ISETP.LT.AND P3, PT, R0, UR5, !P0 ;  /* 0x0000000500007c0c */ /* 0x000fc6000c761270 */
[C---:B------:R-:W-:Y:S01]  /*ad30*/  VIADD R9, R7.reuse, UR4 ;  /* 0x0000000407097c36 */ /* 0x040fe20008000000 */
[-C--:B------:R-:W-:Y:S01]  /*ad40*/  LEA R6, P6, R7, R2.reuse, 0x2 ;  /* 0x0000000207067211 */ /* 0x080fe200078c10ff */
[----:B------:R-:W-:Y:S01]  /*ad50*/  VIADD R0, R8, 0x5f ;  /* 0x0000005f08007836 */ /* 0x000fe20000000000 */
[----:B------:R1:W-:Y:S01]  /*ad60*/  @P2 STG.E desc[UR16][R4.64], R93 ;  /* 0x0000005d04002986 */ /* 0x0003e2000c101910 */
[----:B------:R-:W-:Y:S01]  /*ad70*/  VIADD R13, R9, UR4 ;  /* 0x00000004090d7c36 */ /* 0x000fe20008000000 */
[----:B------:R-:W-:Y:S01]  /*ad80*/  LEA.HI.X.SX32 R7, R7, R3, 0x2, P6 ;  /* 0x0000000307077211 */ /* 0x000fe200030f16ff */
[----:B------:R-:W-:Y:S02]  /*ad90*/  ULDC UR5, c[0x0][0x22c] ;  /* 0x00008b0000057ab9 */ /* 0x000fe40000000800 */
[----:B------:R-:W-:Y:S01]  /*ada0*/  ISETP.LT.AND P2, PT, R0, UR5, !P0 ;  /* 0x0000000500007c0c */ /* 0x000fe2000c741270 */
[----:B------:R-:W-:Y:S01]  /*adb0*/  VIADD R0, R8, 0x60 ;  /* 0x0000006008007836 */ /* 0x000fe20000000000 */
[----:B------:R-:W-:Y:S01]  /*adc0*/  ULDC UR5, c[0x0][0x22c] ;  /* 0x00008b0000057ab9 */ /* 0x000fe20000000800 */
[----:B-1----:R-:W-:-:S04]  /*add0*/  LEA R4, P6, R9, R2, 0x2 ;  /* 0x0000000209047211 */ /* 0x002fc800078c10ff */
[-C--:B------:R-:W-:Y:S01]  /*ade0*/  LEA.HI.X.SX32 R5, R9, R3.reuse, 0x2, P6 ;  /* 0x0000000309057211 */ /* 0x080fe200030f16ff */
[C---:B------:R-:W-:Y:S01]  /*adf0*/  VIADD R9, R13.reuse, UR4 ;  /* 0x000000040d097c36 */ /* 0x040fe20008000000 */
[C---:B------:R-:W-:Y:S01]  /*ae00*/  LEA R12, P6, R13.reuse, R2, 0x2 ;  /* 0x000000020d0c7211 */ /* 0x040fe200078c10ff */
[----:B------:R1:W-:Y:S01]  /*ae10*/  @P1 STG.E desc[UR16][R10.64], R73 ;  /* 0x000000490a001986 */ /* 0x0003e2000c101910 */
[----:B------:R-:W-:Y:S01]  /*ae20*/  ISETP.LT.AND P1, PT, R0, UR5, !P0 ;  /* 0x0000000500007c0c */ /* 0x000fe2000c721270 */
[----:B------:R-:W-:Y:S01]  /*ae30*/  VIADD R0, R8, 0x61 ;  /* 0x0000006108007836 */ /* 0x000fe20000000000 */
[----:B------:R-:W-:Y:S01]  /*ae40*/  LEA.HI.X.SX32 R13, R13, R3, 0x2, P6 ;  /* 0x000000030d0d7211 */ /* 0x000fe200030f16ff */
[----:B------:R-:W-:Y:S01]  /*ae50*/  ULDC UR5, c[0x0][0x22c] ;  /* 0x00008b0000057ab9 */ /* 0x000fe20000000800 */
[----:B------:R2:W-:Y:S02]  /*ae60*/  @P5 STG.E desc[UR16][R6.64], R94 ;  /* 0x0000005e06005986 */ /* 0x0005e4000c101910 */
[----:B------:R-:W-:-:S02]  /*ae70*/  ISETP.LT.AND P5, PT, R0, UR5, !P0 ;  /* 0x0000000500007c0c */ /* 0x000fc4000c7a1270 */
[CC--:B-1----:R-:W-:Y:S01]  /*ae80*/  LEA R10, P6, R9.reuse, R2.reuse, 0x2 ;  /* 0x00000002090a7211 */ /* 0x0c2fe200078c10ff */
[----:B------:R-:W-:Y:S01]  /*ae90*/  VIADD R0, R8, 0x62 ;  /* 0x0000006208007836 */ /* 0x000fe20000000000 */
[----:B------:R1:W-:Y:S01]  /*aea0*/  @P4 STG.E desc[UR16][R4.64], R74 ;  /* 0x0000004a04004986 */ /* 0x0003e2000c101910 */
[----:B------:R-:W-:Y:S01]  /*aeb0*/  ULDC UR5, c[0x0][0x22c] ;  /* 0x00008b0000057ab9 */ /* 0x000fe20000000800 */
[C---:B------:R-:W-:Y:S01]  /*aec0*/  LEA.HI.X.SX32 R11, R9.reuse, R3, 0x2, P6 ;  /* 0x00000003090b7211 */ /* 0x040fe200030f16ff */
[----:B------:R-:W-:Y:S01]  /*aed0*/  VIADD R9, R9, UR4 ;  /* 0x0000000409097c36 */ /* 0x000fe20008000000 */
[----:B------:R3:W-:Y:S01]  /*aee0*/  @P3 STG.E desc[UR16][R12.64], R95 ;  /* 0x0000005f0c003986 */ /* 0x0007e2000c101910 */
[----:B------:R-:W-:Y:S02]  /*aef0*/  ISETP.LT.AND P4, PT, R0, UR5, !P0 ;  /* 0x0000000500007c0c */ /* 0x000fe4000c781270 */
[C---:B--2---:R-:W-:Y:S01]  /*af00*/  VIADD R7, R9.reuse, UR4 ;  /* 0x0000000409077c36 */ /* 0x044fe20008000000 */
[----:B------:R2:W-:Y:S01]  /*af10*/  @P2 STG.E desc[UR16][R10.64], R75 ;  /* 0x0000004b0a002986 */ /* 0x0005e2000c101910 */
[----:B------:R-:W-:Y:S01]  /*af20*/  VIADD R0, R8, 0x63 ;  /* 0x0000006308007836 */ /* 0x000fe20000000000 */
[----:B------:R-:W-:Y:S01]  /*af30*/  ULDC UR5, c[0x0][0x22c] ;  /* 0x00008b0000057ab9 */ /* 0x000fe20000000800 */
[----:B-1----:R-:W-:-:S02]  /*af40*/  LEA R4, P2, R9, R2, 0x2 ;  /* 0x0000000209047211 */ /* 0x002fc400078410ff */
[-C--:B------:R-:W-:Y:S02]  /*af50*/  LEA R6, P6, R7, R2.reuse, 0x2 ;  /* 0x0000000207067211 */ /* 0x080fe400078c10ff */
[-C--:B------:R-:W-:Y:S01]  /*af60*/  LEA.HI.X.SX32 R5, R9, R3.reuse, 0x2, P2 ;  /* 0x0000000309057211 */ /* 0x080fe200010f16ff */
[C---:B------:R-:W-:Y:S01]  /*af70*/  VIADD R9, R7.reuse, UR4 ;  /* 0x0000000407097c36 */ /* 0x040fe20008000000 */
[----:B------:R-:W-:Y:S01]  /*af80*/  ISETP.LT.AND P3, PT, R0, UR5, !P0 ;  /* 0x0000000500007c0c */ /* 0x000fe2000c761270 */
[----:B------:R-:W-:Y:S01]  /*af90*/  VIADD R0, R8, 0x64 ;  /* 0x0000006408007836 */ /* 0x000fe20000000000 */
[-C--:B------:R-:W-:Y:S01]  /*afa0*/  LEA.HI.X.SX32 R7, R7, R3.reuse, 0x2, P6 ;  /* 0x0000000307077211 */ /* 0x080fe200030f16ff */
[C---:B---3--:R-:W-:Y:S01]  /*afb0*/  VIADD R12, R9.reuse, UR4 ;  /* 0x00000004090c7c36 */ /* 0x048fe20008000000 */
[C---:B--2---:R-:W-:Y:S01]  /*afc0*/  LEA R10, P6, R9.reuse, R2, 0x2 ;  /* 0x00000002090a7211 */ /* 0x044fe200078c10ff */
[----:B------:R-:W-:Y:S01]  /*afd0*/  ULDC UR5, c[0x0][0x22c] ;  /* 0x00008b0000057ab9 */ /* 0x000fe20000000800 */
[----:B------:R1:W-:Y:S01]  /*afe0*/  @P1 STG.E desc[UR16][R4.64], R96 ;  /* 0x0000006004001986 */ /* 0x0003e2000c101910 */
[----:B------:R-:W-:Y:S01]  /*aff0*/  ISETP.LT.AND P2, PT, R0, UR5, !P0 ;  /* 0x0000000500007c0c */ /* 0x000fe2000c741270 */
[----:B------:R-:W-:Y:S01]  /*b000*/  VIADD R0, R8, 0x65 ;  /* 0x0000006508007836 */ /* 0x000fe20000000000 */
[----:B------:R-:W-:Y:S01]  /*b010*/  LEA.HI.X.SX32 R11, R9, R3, 0x2, P6 ;  /* 0x00000003090b7211 */ /* 0x000fe200030f16ff */
[----:B------:R-:W-:Y:S01]  /*b020*/  VIADD R9, R12, UR4 ;  /* 0x000000040c097c36 */ /* 0x000fe20008000000 */
[----:B------:R-:W-:-:S02]  /*b030*/  ULDC UR5, c[0x0][0x22c] ;  /* 0x00008b0000057ab9 */ /* 0x000fc40000000800 */
[----:B------:R-:W-:Y:S02]  /*b040*/  ISETP.LT.AND P1, PT, R0, UR5, !P0 ;  /* 0x0000000500007c0c */ /* 0x000fe4000c721270 */
[-C--:B-1----:R-:W-:Y:S01]  /*b050*/  LEA R4, P6, R12, R2.reuse, 0x2 ;  /* 0x000000020c047211 */ /* 0x082fe200078c10ff */
[----:B------:R-:W-:Y:S01]  /*b060*/  VIADD R0, R8, 0x66 ;  /* 0x0000006608007836 */ /* 0x000fe20000000000 */
[----:B------:R-:W-:Y:S01]  /*b070*/  ULDC UR5, c[0x0][0x22c] ;  /* 0x00008b0000057ab9 */ /* 0x000fe20000000800 */
[C---:B------:R-:W-:Y:S01]  /*b080*/  VIADD R14, R9.reuse, UR4 ;  /* 0x00000004090e7c36 */ /* 0x040fe20008000000 */
[----:B------:R-:W-:Y:S02]  /*b090*/  LEA.HI.X.SX32 R5, R12, R3, 0x2, P6 ;  /* 0x000000030c057211 */ /* 0x000fe400030f16ff */
[----:B------:R-:W-:Y:S01]  /*b0a0*/  LEA R12, P6, R9, R2, 0x2 ;  /* 0x00000002090c7211 */ /* 0x000fe200078c10ff */
[----:B------:R1:W-:Y:S01]  /*b0b0*/  @P5 STG.E desc[UR16][R6.64], R76 ;  /* 0x0000004c06005986 */ /* 0x0003e2000c101910 */
[----:B------:R-:W-:-:S02]  /*b0c0*/  ISETP.LT.AND P5, PT, R0, UR5, !P0 ;  /* 0x0000000500007c0c */ /* 0x000fc4000c7a1270 */
[-C--:B------:R-:W-:Y:S01]  /*b0d0*/  LEA.HI.X.SX32 R13, R9, R3.reuse, 0x2, P6 ;  /* 0x00000003090d7211 */ /* 0x080fe200030f16ff */
[----:B------:R-:W-:Y:S01]  /*b0e0*/  VIADD R0, R8, 0x67 ;  /* 0x0000006708007836 */ /* 0x000fe20000000000 */
[----:B------:R-:W-:Y:S01]  /*b0f0*/  ULDC UR5, c[0x0][0x22c] ;  /* 0x00008b0000057ab9 */ /* 0x000fe20000000800 */
[----:B------:R2:W-:Y:S01]  /*b100*/  @P4 STG.E desc[UR16][R10.64], R97 ;  /* 0x000000610a004986 */ /* 0x0005e2000c101910 */
[----:B-1----:R-:W-:Y:S02]  /*b110*/  LEA R6, P6, R14, R2, 0x2 ;  /* 0x000000020e067211 */ /* 0x002fe400078c10ff */
[----:B------:R-:W-:Y:S02]  /*b120*/  ISETP.LT.AND P4, PT, R0, UR5, !P0 ;  /* 0x0000000500007c0c */ /* 0x000fe4000c781270 */
[C---:B------:R-:W-:Y:S01]  /*b130*/  LEA.HI.X.SX32 R7, R14.reuse, R3, 0x2, P6 ;  /* 0x000000030e077211 */ /* 0x040fe200030f16ff */
[----:B------:R-:W-:Y:S01]  /*b140*/  VIADD R14, R14, UR4 ;  /* 0x000000040e0e7c36 */ /* 0x000fe20008000000 */
[----:B------:R-:W-:Y:S01]  /*b150*/  ULDC UR5, c[0x0][0x22c] ;  /* 0x00008b0000057ab9 */ /* 0x000fe20000000800 */
[----:B------:R-:W-:-:S02]  /*b160*/  VIADD R0, R8, 0x68 ;  /* 0x0000006808007836 */ /* 0x000fc40000000000 */
[----:B------:R-:W-:Y:S01]  /*b170*/  VIADD R9, R14, UR4 ;  /* 0x000000040e097c36 */ /* 0x000fe20008000000 */
[----:B------:R1:W-:Y:S02]  /*b180*/  @P3 STG.E desc[UR16][R4.64], R77 ;  /* 0x0000004d04003986 */ /* 0x0003e4000c101910 */
[----:B------:R-:W-:Y:S01]  /*b190*/  ISETP.LT.AND P3, PT, R0, UR5, !P0 ;  /* 0x0000000500007c0c */ /* 0x000fe2000c761270 */
[----:B------:R-:W-:Y:S01]  /*b1a0*/  VIADD R0, R8, 0x69 ;  /* 0x0000006908007836 */ /* 0x000fe20000000000 */
[----:B------:R-:W-:Y:S01]  /*b1b0*/  @P2 STG.E desc[UR16][R12.64], R98 ;  /* 0x000000620c002986 */ /* 0x000fe2000c101910 */
[-C--:B--2---:R-:W-:Y:S01]  /*b1c0*/  LEA R10, P6, R9, R2.reuse, 0x2 ;  /* 0x00000002090a7211 */ /* 0x084fe200078c10ff */
[----:B------:R-:W-:Y:S02]  /*b1d0*/  ULDC UR5, c[0x0][0x22c] ;  /* 0x00008b0000057ab9 */ /* 0x000fe40000000800 */
[----:B------:R2:W-:Y:S01]  /*b1e0*/  @P1 STG.E desc[UR16][R6.64], R78 ;  /* 0x0000004e06001986 */ /* 0x0005e2000c101910 */
[----:B-1----:R-:W-:-:S02]  /*b1f0*/  LEA R4, P1, R14, R2, 0x2 ;  /* 0x000000020e047211 */ /* 0x002fc400078210ff */
[----:B------:R-:W-:Y:S01]  /*b200*/  ISETP.LT.AND P2, PT, R0, UR5, !P0 ;  /* 0x0000000500007c0c */ /* 0x000fe2000c741270 */
[----:B------:R-:W-:Y:S01]  /*b210*/  VIADD R0, R8, 0x6a ;  /* 0x0000006a08007836 */ /* 0x000fe20000000000 */
[-C--:B------:R-:W-:Y:S01]  /*b220*/  LEA.HI.X.SX32 R5, R14, R3.reuse, 0x2, P1 ;  /* 0x000000030e057211 */ /* 0x080fe200008f16ff */
[----:B------:R-:W-:Y:S01]  /*b230*/  ULDC UR5, c[0x0][0x22c] ;  /* 0x00008b0000057ab9 */ /* 0x000fe20000000800 */
[C---:B--2---:R-:W-:Y:S01]  /*b240*/  VIADD R7, R9.reuse, UR4 ;  /* 0x0000000409077c36 */ /* 0x044fe20008000000 */
[----:B------:R-:W-:-:S03]  /*b250*/  LEA.HI.X.SX32 R11, R9, R3, 0x2, P6 ;  /* 0x00000003090b7211 */ /* 0x000fc600030f16ff */
        /* <DEDUP_REMOVED lines=8> */
[----:B-1----:R-:W-:-:S03]  /*b2e0*/  LEA R4, P6, R9, R2, 0x2 ;  /* 0x0000000209047211 */ /* 0x002fc600078c10ff */
[----:B------:R-:W-:Y:S02]  /*b2f0*/  ISETP.LT.AND P5, PT, R0, UR5, !P0 ;  /* 0x0000000500007c0c */ /* 0x000fe4000c7a1270 */
[-C--:B------:R-:W-:Y:S01]  /*b300*/  LEA.HI.X.SX32 R5, R9, R3.reuse, 0x2, P6 ;  /* 0x0000000309057211 */ /* 0x080fe200030f16ff */
[C---:B------:R-:W-:Y:S01]  /*b310*/  VIADD R9, R13.reuse, UR4 ;  /* 0x000000040d097c36 */ /* 0x040fe20008000000 */
[CC--:B------:R-:W-:Y:S01]  /*b320*/  LEA R12, P6, R13.reuse, R2.reuse, 0x2 ;  /* 0x000000020d0c7211 */ /* 0x0c0fe200078c10ff */
[----:B------:R-:W-:Y:S01]  /*b330*/  VIADD R0, R8, 0x6c ;  /* 0x0000006c08007836 */ /* 0x000fe20000000000 */
[----:B------:R1:W-:Y:S01]  /*b340*/  @P4 STG.E desc[UR16][R10.64], R79 ;  /* 0x0000004f0a004986 */ /* 0x0003e2000c101910 */
[----:B------:R-:W-:Y:S01]  /*b350*/  ULDC UR5, c[0x0][0x22c] ;  /* 0x00008b0000057ab9 */ /* 0x000fe20000000800 */
[----:B------:R-:W-:Y:S02]  /*b360*/  LEA.HI.X.SX32 R13, R13, R3, 0x2, P6 ;  /* 0x000000030d0d7211 */ /* 0x000fe400030f16ff */
[----:B------:R-:W-:Y:S01]  /*b370*/  ISETP.LT.AND P4, PT, R0, UR5, !P0 ;  /* 0x0000000500007c0c */ /* 0x000fe2000c781270 */
[----:B------:R-:W-:Y:S01]  /*b380*/  VIADD R0, R8, 0x6d ;  /* 0x0000006d08007836 */ /* 0x000fe20000000000 */
[----:B------:R2:W-:Y:S01]  /*b390*/  @P3 STG.E desc[UR16][R6.64], R100 ;  /* 0x0000006406003986 */ /* 0x0005e2000c101910 */
[----:B------:R-:W-:Y:S01]  /*b3a0*/  ULDC UR5, c[0x0][0x22c] ;  /* 0x00008b0000057ab9 */ /* 0x000fe20000000800 */
[----:B-1----:R-:W-:-:S02]  /*b3b0*/  LEA R10, P6, R9, R2, 0x2 ;  /* 0x00000002090a7211 */ /* 0x002fc400078c10ff */
[----:B------:R1:W-:Y:S02]  /*b3c0*/  @P2 STG.E desc[UR16][R4.64], R80 ;  /* 0x0000005004002986 */ /* 0x0003e4000c101910 */
[C---:B------:R-:W-:Y:S01]  /*b3d0*/  LEA.HI.X.SX32 R11, R9.reuse, R3, 0x2, P6 ;  /* 0x00000003090b7211 */ /* 0x040fe200030f16ff */
[----:B------:R-:W-:Y:S01]  /*b3e0*/  VIADD R9, R9, UR4 ;  /* 0x0000000409097c36 */ /* 0x000fe20008000000 */
[----:B------:R3:W-:Y:S01]  /*b3f0*/  @P1 STG.E desc[UR16][R12.64], R101 ;  /* 0x000000650c001986 */ /* 0x0007e2000c101910 */
[----:B------:R-:W-:Y:S01]  /*b400*/  ISETP.LT.AND P3, PT, R0, UR5, !P0 ;  /* 0x0000000500007c0c */ /* 0x000fe2000c761270 */
[----:B------:R-:W-:Y:S01]  /*b410*/  VIADD R0, R8, 0x6e ;  /* 0x0000006e08007836 */ /* 0x000fe20000000000 */
[----:B------:R-:W-:Y:S01]  /*b420*/  ULDC UR5, c[0x0][0x22c] ;  /* 0x00008b0000057ab9 */ /* 0x000fe20000000800 */
[----:B------:R4:W-:Y:S01]  /*b430*/  @P5 STG.E desc[UR16][R10.64], R81 ;  /* 0x000000510a005986 */ /* 0x0009e2000c101910 */
[C---:B--2---:R-:W-:Y:S01]  /*b440*/  VIADD R7, R9.reuse, UR4 ;  /* 0x0000000409077c36 */ /* 0x044fe20008000000 */
[----:B-1----:R-:W-:-:S02]  /*b450*/  LEA R4, P5, R9, R2, 0x2 ;  /* 0x0000000209047211 */ /* 0x002fc400078a10ff */
[----:B------:R-:W-:Y:S02]  /*b460*/  ISETP.LT.AND P2, PT, R0, UR5, !P0 ;  /* 0x0000000500007c0c */ /* 0x000fe4000c741270 */
[-C--:B------:R-:W-:Y:S01]  /*b470*/  LEA.HI.X.SX32 R5, R9, R3.reuse, 0x2, P5 ;  /* 0x0000000309057211 */ /* 0x080fe200028f16ff */
[C---:B------:R-:W-:Y:S01]  /*b480*/  VIADD R9, R7.reuse, UR4 ;  /* 0x0000000407097c36 */ /* 0x040fe20008000000 */
[-C--:B------:R-:W-:Y:S01]  /*b490*/  LEA R6, P6, R7, R2.reuse, 0x2 ;  /* 0x0000000207067211 */ /* 0x080fe200078c10ff */
[----:B------:R-:W-:Y:S01]  /*b4a0*/  VIADD R0, R8, 0x6f ;  /* 0x0000006f08007836 */ /* 0x000fe20000000000 */
[----:B------:R-:W-:Y:S01]  /*b4b0*/  ULDC UR5, c[0x0][0x22c] ;  /* 0x00008b0000057ab9 */ /* 0x000fe20000000800 */
[----:B---3--:R-:W-:Y:S01]  /*b4c0*/  VIADD R12, R9, UR4 ;  /* 0x00000004090c7c36 */ /* 0x008fe20008000000 */
[----:B------:R-:W-:Y:S02]  /*b4d0*/  LEA.HI.X.SX32 R7, R7, R3, 0x2, P6 ;  /* 0x0000000307077211 */ /* 0x000fe400030f16ff */
[----:B----4-:R-:W-:-:S02]  /*b4e0*/  LEA R10, P6, R9, R2, 0x2 ;  /* 0x00000002090a7211 */ /* 0x010fc400078c10ff */
[----:B------:R-:W-:Y:S01]  /*b4f0*/  ISETP.LT.AND P1, PT, R0, UR5, !P0 ;  /* 0x0000000500007c0c */ /* 0x000fe2000c721270 */
[----:B------:R-:W-:Y:S01]  /*b500*/  VIADD R0, R8, 0x70 ;  /* 0x0000007008007836 */ /* 0x000fe20000000000 */
[----:B------:R1:W-:Y:S01]  /*b510*/  @P4 STG.E desc[UR16][R4.64], R102 ;  /* 0x0000006604004986 */ /* 0x0003e2000c101910 */
[----:B------:R-:W-:Y:S01]  /*b520*/  LEA.HI.X.SX32 R11, R9, R3, 0x2, P6 ;  /* 0x00000003090b7211 */ /* 0x000fe200030f16ff */
[----:B------:R-:W-:Y:S01]  /*b530*/  ULDC UR5, c[0x0][0x22c] ;  /* 0x00008b0000057ab9 */ /* 0x000fe20000000800 */
[----:B------:R-:W-:Y:S01]  /*b540*/  VIADD R9, R12, UR4 ;  /* 0x000000040c097c36 */ /* 0x000fe20008000000 */
[----:B------:R-:W-:Y:S01]  /*b550*/  ISETP.LT.AND P5, PT, R0, UR5, !P0 ;  /* 0x0000000500007c0c */ /* 0x000fe2000c7a1270 */
[----:B------:R-:W-:Y:S01]  /*b560*/  VIADD R0, R8, 0x71 ;  /* 0x0000007108007836 */ /* 0x000fe20000000000 */
[----:B------:R-:W-:Y:S01]  /*b570*/  ULDC UR5, c[0x0][0x22c] ;  /* 0x00008b0000057ab9 */ /* 0x000fe20000000800 */
[----:B------:R-:W-:Y:S01]  /*b580*/  VIADD R14, R9, UR4 ;  /* 0x00000004090e7c36 */ /* 0x000fe20008000000 */
[----:B-1----:R-:W-:-:S04]  /*b590*/  LEA R4, P6, R12, R2, 0x2 ;  /* 0x000000020c047211 */ /* 0x002fc800078c10ff */
[-C--:B------:R-:W-:Y:S02]  /*b5a0*/  LEA.HI.X.SX32 R5, R12, R3.reuse, 0x2, P6 ;  /* 0x000000030c057211 */ /* 0x080fe400030f16ff */
[C---:B------:R-:W-:Y:S01]  /*b5b0*/  LEA R12, P6, R9.reuse, R2, 0x2 ;  /* 0x00000002090c7211 */ /* 0x040fe200078c10ff */
[----:B------:R1:W-:Y:S01]  /*b5c0*/  @P3 STG.E desc[UR16][R6.64], R82 ;  /* 0x0000005206003986 */ /* 0x0003e2000c101910 */
[----:B------:R-:W-:Y:S01]  /*b5d0*/  ISETP.LT.AND P4, PT, R0, UR5, !P0 ;  /* 0x0000000500007c0c */ /* 0x000fe2000c781270 */
[----:B------:R-:W-:Y:S01]  /*b5e0*/  VIADD R0, R8, 0x72 ;  /* 0x0000007208007836 */ /* 0x000fe20000000000 */
[----:B------:R-:W-:Y:S01]  /*b5f0*/  LEA.HI.X.SX32 R13, R9, R3, 0x2, P6 ;  /* 0x00000003090d7211 */ /* 0x000fe200030f16ff */
[----:B------:R-:W-:-:S03]  /*b600*/  ULDC UR5, c[0x0][0x22c] ;  /* 0x00008b0000057ab9 */ /* 0x000fc60000000800 */
[----:B------:R-:W-:Y:S02]  /*b610*/  ISETP.LT.AND P3, PT, R0, UR5, !P0 ;  /* 0x0000000500007c0c */ /* 0x000fe4000c761270 */
[----:B-1----:R-:W-:Y:S01]  /*b620*/  LEA R6, P6, R14, R2, 0x2 ;  /* 0x000000020e067211 */ /* 0x002fe200078c10ff */
[----:B------:R-:W-:Y:S01]  /*b630*/  VIADD R0, R8, 0x73 ;  /* 0x0000007308007836 */ /* 0x000fe20000000000 */
[----:B------:R-:W-:Y:S02]  /*b640*/  ULDC UR5, c[0x0][0x22c] ;  /* 0x00008b0000057ab9 */ /* 0x000fe40000000800 */
[C---:B------:R-:W-:Y:S01]  /*b650*/  LEA.HI.X.SX32 R7, R14.reuse, R3, 0x2, P6 ;  /* 0x000000030e077211 */ /* 0x040fe200030f16ff */
[----:B------:R-:W-:Y:S01]  /*b660*/  VIADD R14, R14, UR4 ;  /* 0x000000040e0e7c36 */ /* 0x000fe20008000000 */
[----:B------:R1:W-:Y:S01]  /*b670*/  @P2 STG.E desc[UR16][R10.64], R103 ;  /* 0x000000670a002986 */ /* 0x0003e2000c101910 */
[----:B------:R-:W-:Y:S02]  /*b680*/  ISETP.LT.AND P2, PT, R0, UR5, !P0 ;  /* 0x0000000500007c0c */ /* 0x000fe4000c741270 */
[----:B------:R-:W-:Y:S01]  /*b690*/  VIADD R9, R14, UR4 ;  /* 0x000000040e097c36 */ /* 0x000fe20008000000 */
[----:B------:R2:W-:Y:S01]  /*b6a0*/  @P1 STG.E desc[UR16][R4.64], R83 ;  /* 0x0000005304001986 */ /* 0x0005e2000c101910 */
[----:B------:R-:W-:Y:S01]  /*b6b0*/  VIADD R0, R8, 0x74 ;  /* 0x0000007408007836 */ /* 0x000fe20000000000 */
[----:B------:R-:W-:-:S02]  /*b6c0*/  ULDC UR5, c[0x0][0x22c] ;  /* 0x00008b0000057ab9 */ /* 0x000fc40000000800 */
[----:B------:R3:W-:Y:S02]  /*b6d0*/  @P5 STG.E desc[UR16][R12.64], R104 ;  /* 0x000000680c005986 */ /* 0x0007e4000c101910 */
[----:B------:R-:W-:Y:S02]  /*b6e0*/  ISETP.LT.AND P1, PT, R0, UR5, !P0 ;  /* 0x0000000500007c0c */ /* 0x000fe4000c721270 */
[----:B------:R-:W-:Y:S01]  /*b6f0*/  @P4 STG.E desc[UR16][R6.64], R112 ;  /* 0x0000007006004986 */ /* 0x000fe2000c101910 */
[CC--:B-1----:R-:W-:Y:S01]  /*b700*/  LEA R10, P6, R9.reuse, R2.reuse, 0x2 ;  /* 0x00000002090a7211 */ /* 0x0c2fe200078c10ff */
[----:B------:R-:W-:Y:S01]  /*b710*/  VIADD R0, R8, 0x75 ;  /* 0x0000007508007836 */ /* 0x000fe20000000000 */
[----:B------:R-:W-:Y:S01]  /*b720*/  ULDC UR5, c[0x0][0x22c] ;  /* 0x00008b0000057ab9 */ /* 0x000fe20000000800 */
[C---:B--2---:R-:W-:Y:S02]  /*b730*/  LEA R4, P4, R14.reuse, R2, 0x2 ;  /* 0x000000020e047211 */ /* 0x044fe400078810ff */
[CC--:B------:R-:W-:Y:S01]  /*b740*/  LEA.HI.X.SX32 R11, R9.reuse, R3.reuse, 0x2, P6 ;  /* 0x00000003090b7211 */ /* 0x0c0fe200030f16ff */
[----:B------:R-:W-:Y:S01]  /*b750*/  VIADD R9, R9, UR4 ;  /* 0x0000000409097c36 */ /* 0x000fe20008000000 */
[----:B------:R-:W-:-:S02]  /*b760*/  LEA.HI.X.SX32 R5, R14, R3, 0x2, P4 ;  /* 0x000000030e057211 */ /* 0x000fc400020f16ff */
[----:B------:R-:W-:Y:S01]  /*b770*/  ISETP.LT.AND P5, PT, R0, UR5, !P0 ;  /* 0x0000000500007c0c */ /* 0x000fe2000c7a1270 */
[----:B------:R-:W-:Y:S01]  /*b780*/  VIADD R0, R8, 0x76 ;  /* 0x0000007608007836 */ /* 0x000fe20000000000 */
[CC--:B---3--:R-:W-:Y:S01]  /*b790*/  LEA R12, P6, R9.reuse, R2.reuse, 0x2 ;  /* 0x00000002090c7211 */ /* 0x0c8fe200078c10ff */
[----:B------:R-:W-:Y:S01]  /*b7a0*/  @P3 STG.E desc[UR16][R4.64], R105 ;  /* 0x0000006904003986 */ /* 0x000fe2000c101910 */
[C---:B------:R-:W-:Y:S01]  /*b7b0*/  VIADD R15, R9.reuse, UR4 ;  /* 0x00000004090f7c36 */ /* 0x040fe20008000000 */
[----:B------:R-:W-:Y:S02]  /*b7c0*/  ULDC UR5, c[0x0][0x22c] ;  /* 0x00008b0000057ab9 */ /* 0x000fe40000000800 */
[----:B------:R-:W1:Y:S01]  /*b7d0*/  LDS.128 R4, [R125] ;  /* 0x000000007d047984 */ /* 0x000e620000000c00 */
[----:B------:R-:W-:Y:S01]  /*b7e0*/  ISETP.LT.AND P4, PT, R0, UR5, !P0 ;  /* 0x0000000500007c0c */ /* 0x000fe2000c781270 */
[----:B------:R-:W-:Y:S01]  /*b7f0*/  VIADD R0, R8, 0x77 ;  /* 0x0000007708007836 */ /* 0x000fe20000000000 */
[-C--:B------:R-:W-:Y:S01]  /*b800*/  LEA.HI.X.SX32 R13, R9, R3.reuse, 0x2, P6 ;  /* 0x00000003090d7211 */ /* 0x080fe200030f16ff */
[C---:B------:R-:W-:Y:S01]  /*b810*/  VIADD R9, R15.reuse, UR4 ;  /* 0x000000040f097c36 */ /* 0x040fe20008000000 */
[-C--:B------:R-:W-:Y:S01]  /*b820*/  LEA R14, P6, R15, R2.reuse, 0x2 ;  /* 0x000000020f0e7211 */ /* 0x080fe200078c10ff */
[----:B------:R-:W-:Y:S01]  /*b830*/  ULDC UR5, c[0x0][0x22c] ;  /* 0x00008b0000057ab9 */ /* 0x000fe20000000800 */
[----:B------:R2:W-:Y:S01]  /*b840*/  @P2 STG.E desc[UR16][R10.64], R113 ;  /* 0x000000710a002986 */ /* 0x0005e2000c101910 */
[----:B------:R-:W-:Y:S01]  /*b850*/  ISETP.LT.AND P3, PT, R0, UR5, !P0 ;  /* 0x0000000500007c0c */ /* 0x000fe2000c761270 */
[----:B------:R-:W-:Y:S01]  /*b860*/  VIADD R18, R9, UR4 ;  /* 0x0000000409127c36 */ /* 0x000fe20008000000 */
[----:B------:R-:W-:Y:S01]  /*b870*/  LEA.HI.X.SX32 R15, R15, R3, 0x2, P6 ;  /* 0x000000030f0f7211 */ /* 0x000fe200030f16ff */
[----:B------:R-:W-:Y:S01]  /*b880*/  VIADD R0, R8, 0x78 ;  /* 0x0000007808007836 */ /* 0x000fe20000000000 */
[----:B------:R-:W-:Y:S01]  /*b890*/  ULDC UR5, c[0x0][0x22c] ;  /* 0x00008b0000057ab9 */ /* 0x000fe20000000800 */
[----:B--2---:R-:W-:-:S03]  /*b8a0*/  LEA R10, P6, R9, R2, 0x2 ;  /* 0x00000002090a7211 */ /* 0x004fc600078c10ff */
[----:B------:R-:W-:Y:S02]  /*b8b0*/  ISETP.LT.AND P2, PT, R0, UR5, !P0 ;  /* 0x0000000500007c0c */ /* 0x000fe4000c741270 */
[-C--:B------:R-:W-:Y:S01]  /*b8c0*/  LEA.HI.X.SX32 R11, R9, R3.reuse, 0x2, P6 ;  /* 0x00000003090b7211 */ /* 0x080fe200030f16ff */
[----:B------:R-:W-:Y:S01]  /*b8d0*/  VIADD R0, R8, 0x79 ;  /* 0x0000007908007836 */ /* 0x000fe20000000000 */
[C---:B------:R-:W-:Y:S01]  /*b8e0*/  LEA R16, P6, R18.reuse, R2, 0x2 ;  /* 0x0000000212107211 */ /* 0x040fe200078c10ff */
[----:B------:R-:W-:Y:S01]  /*b8f0*/  ULDC UR5, c[0x0][0x22c] ;  /* 0x00008b0000057ab9 */ /* 0x000fe20000000800 */
[----:B------:R2:W-:Y:S02]  /*b900*/  @P1 STG.E desc[UR16][R12.64], R106 ;  /* 0x0000006a0c001986 */ /* 0x0005e4000c101910 */
[C---:B------:R-:W-:Y:S01]  /*b910*/  LEA.HI.X.SX32 R17, R18.reuse, R3, 0x2, P6 ;  /* 0x0000000312117211 */ /* 0x040fe200030f16ff */
[----:B------:R-:W-:Y:S01]  /*b920*/  VIADD R18, R18, UR4 ;  /* 0x0000000412127c36 */ /* 0x000fe20008000000 */
[----:B------:R-:W-:Y:S01]  /*b930*/  ISETP.LT.AND P1, PT, R0, UR5, !P0 ;  /* 0x0000000500007c0c */ /* 0x000fe2000c721270 */
[----:B------:R-:W-:Y:S01]  /*b940*/  VIADD R0, R8, 0x7a ;  /* 0x0000007a08007836 */ /* 0x000fe20000000000 */
[----:B------:R3:W-:Y:S01]  /*b950*/  @P5 STG.E desc[UR16][R14.64], R114 ;  /* 0x000000720e005986 */ /* 0x0007e2000c101910 */
[----:B------:R-:W-:Y:S01]  /*b960*/  VIADD R9, R18, UR4 ;  /* 0x0000000412097c36 */ /* 0x000fe20008000000 */
[----:B------:R-:W-:-:S02]  /*b970*/  ULDC UR5, c[0x0][0x22c] ;  /* 0x00008b0000057ab9 */ /* 0x000fc40000000800 */
[----:B------:R4:W-:Y:S01]  /*b980*/  @P4 STG.E desc[UR16][R10.64], R107 ;  /* 0x0000006b0a004986 */ /* 0x0009e2000c101910 */
[----:B------:R-:W-:-:S03]  /*b990*/  ISETP.LT.AND P5, PT, R0, UR5, !P0 ;  /* 0x0000000500007c0c */ /* 0x000fc6000c7a1270 */
[----:B------:R1:W-:Y:S01]  /*b9a0*/  @P3 STG.E desc[UR16][R16.64], R115 ;  /* 0x0000007310003986 */ /* 0x0003e2000c101910 */
[-C--:B--2---:R-:W-:Y:S01]  /*b9b0*/  LEA R12, P3, R18, R2.reuse, 0x2 ;  /* 0x00000002120c7211 */ /* 0x084fe200078610ff */
[----:B------:R-:W-:Y:S01]  /*b9c0*/  VIADD R0, R8, 0x7b ;  /* 0x0000007b08007836 */ /* 0x000fe20000000000 */
[----:B------:R-:W-:Y:S01]  /*b9d0*/  ULDC UR5, c[0x0][0x22c] ;  /* 0x00008b0000057ab9 */ /* 0x000fe20000000800 */
[C---:B---3--:R-:W-:Y:S01]  /*b9e0*/  VIADD R15, R9.reuse, UR4 ;  /* 0x00000004090f7c36 */ /* 0x048fe20008000000 */
[-C--:B------:R-:W-:Y:S02]  /*b9f0*/  LEA.HI.X.SX32 R13, R18, R3.reuse, 0x2, P3 ;  /* 0x00000003120d7211 */ /* 0x080fe400018f16ff */
[-C--:B----4-:R-:W-:Y:S01]  /*ba00*/  LEA R10, P6, R9, R2.reuse, 0x2 ;  /* 0x00000002090a7211 */ /* 0x090fe200078c10ff */
[----:B------:R-:W-:Y:S01]  /*ba10*/  VIADD R18, R15, UR4 ;  /* 0x000000040f127c36 */ /* 0x000fe20008000000 */
[----:B------:R-:W-:Y:S01]  /*ba20*/  ISETP.LT.AND P4, PT, R0, UR5, !P0 ;  /* 0x0000000500007c0c */ /* 0x000fe2000c781270 */
[----:B------:R-:W-:Y:S01]  /*ba30*/  VIADD R0, R8, 0x7c ;  /* 0x0000007c08007836 */ /* 0x000fe20000000000 */
[-C--:B------:R-:W-:Y:S01]  /*ba40*/  LEA.HI.X.SX32 R11, R9, R3.reuse, 0x2, P6 ;  /* 0x00000003090b7211 */ /* 0x080fe200030f16ff */
[----:B------:R-:W-:Y:S01]  /*ba50*/  VIADD R9, R18, UR4 ;  /* 0x0000000412097c36 */ /* 0x000fe20008000000 */
[----:B------:R-:W-:Y:S01]  /*ba60*/  ULDC UR5, c[0x0][0x22c] ;  /* 0x00008b0000057ab9 */ /* 0x000fe20000000800 */
[----:B------:R2:W-:Y:S01]  /*ba70*/  @P2 STG.E desc[UR16][R12.64], R84 ;  /* 0x000000540c002986 */ /* 0x0005e2000c101910 */
[----:B------:R-:W-:Y:S01]  /*ba80*/  ISETP.LT.AND P3, PT, R0, UR5, !P0 ;  /* 0x0000000500007c0c */ /* 0x000fe2000c761270 */
[----:B------:R-:W-:Y:S01]  /*ba90*/  VIADD R19, R9, UR4 ;  /* 0x0000000409137c36 */ /* 0x000fe20008000000 */
[-C--:B-1----:R-:W-:Y:S01]  /*baa0*/  LEA R16, P6, R18, R2.reuse, 0x2 ;  /* 0x0000000212107211 */ /* 0x082fe200078c10ff */
[----:B------:R-:W-:Y:S01]  /*bab0*/  VIADD R0, R8, 0x7d ;  /* 0x0000007d08007836 */ /* 0x000fe20000000000 */
[----:B------:R1:W-:Y:S01]  /*bac0*/  @P1 STG.E desc[UR16][R10.64], R4 ;  /* 0x000000040a001986 */ /* 0x0003e2000c101910 */
[----:B------:R-:W-:Y:S01]  /*bad0*/  LEA R14, P1, R15, R2, 0x2 ;  /* 0x000000020f0e7211 */ /* 0x000fe200078210ff */
[----:B------:R-:W-:Y:S01]  /*bae0*/  ULDC UR5, c[0x0][0x22c] ;  /* 0x00008b0000057ab9 */ /* 0x000fe20000000800 */
[----:B------:R-:W-:Y:S01]  /*baf0*/  VIADD R20, R19, UR4 ;  /* 0x0000000413147c36 */ /* 0x000fe20008000000 */
[----:B------:R-:W-:Y:S01]  /*bb00*/  ISETP.LT.AND P2, PT, R0, UR5, !P0 ;  /* 0x0000000500007c0c */ /* 0x000fe2000c741270 */
[----:B------:R-:W-:Y:S01]  /*bb10*/  VIADD R0, R8, 0x7e ;  /* 0x0000007e08007836 */ /* 0x000fe20000000000 */
[----:B------:R-:W-:-:S02]  /*bb20*/  LEA.HI.X.SX32 R15, R15, R3, 0x2, P1 ;  /* 0x000000030f0f7211 */ /* 0x000fc400008f16ff */
[-C--:B------:R-:W-:Y:S01]  /*bb30*/  LEA.HI.X.SX32 R17, R18, R3.reuse, 0x2, P6 ;  /* 0x0000000312117211 */ /* 0x080fe200030f16ff */
[----:B------:R-:W-:Y:S01]  /*bb40*/  VIADD R21, R20, UR4 ;  /* 0x0000000414157c36 */ /* 0x000fe20008000000 */
[-C--:B------:R-:W-:Y:S01]  /*bb50*/  LEA R18, P1, R19, R2.reuse, 0x2 ;  /* 0x0000000213127211 */ /* 0x080fe200078210ff */
[----:B------:R-:W-:Y:S01]  /*bb60*/  ULDC UR4, c[0x0][0x22c] ;  /* 0x00008b0000047ab9 */ /* 0x000fe20000000800 */
[-C--:B--2---:R-:W-:Y:S01]  /*bb70*/  LEA R12, P6, R9, R2.reuse, 0x2 ;  /* 0x00000002090c7211 */ /* 0x084fe200078c10ff */
[----:B------:R-:W-:Y:S01]  /*bb80*/  VIADD R8, R8, 0x7f ;  /* 0x0000007f08087836 */ /* 0x000fe20000000000 */
[-C--:B------:R-:W-:Y:S02]  /*bb90*/  LEA.HI.X.SX32 R19, R19, R3.reuse, 0x2, P1 ;  /* 0x0000000313137211 */ /* 0x080fe400008f16ff */
[----:B------:R-:W-:Y:S02]  /*bba0*/  LEA.HI.X.SX32 R13, R9, R3, 0x2, P6 ;  /* 0x00000003090d7211 */ /* 0x000fe400030f16ff */
[----:B------:R-:W-:Y:S01]  /*bbb0*/  ISETP.LT.AND P1, PT, R0, UR4, !P0 ;  /* 0x0000000400007c0c */ /* 0x000fe2000c721270 */
[----:B------:R-:W-:Y:S01]  /*bbc0*/  ULDC UR4, c[0x0][0x22c] ;  /* 0x00008b0000047ab9 */ /* 0x000fe20000000800 */
[----:B-1----:R-:W-:-:S02]  /*bbd0*/  LEA R10, P6, R21, R2, 0x2 ;  /* 0x00000002150a7211 */ /* 0x002fc400078c10ff */
[----:B------:R-:W-:Y:S02]  /*bbe0*/  ISETP.LT.AND P0, PT, R8, UR4, !P0 ;  /* 0x0000000408007c0c */ /* 0x000fe4000c701270 */
[-C--:B------:R-:W-:Y:S02]  /*bbf0*/  LEA.HI.X.SX32 R11, R21, R3.reuse, 0x2, P6 ;  /* 0x00000003150b7211 */ /* 0x080fe400030f16ff */
[C---:B------:R-:W-:Y:S01]  /*bc00*/  LEA R2, P6, R20.reuse, R2, 0x2 ;  /* 0x0000000214027211 */ /* 0x040fe200078c10ff */
[----:B------:R1:W-:Y:S03]  /*bc10*/  @P5 STG.E desc[UR16][R14.64], R85 ;  /* 0x000000550e005986 */ /* 0x0003e6000c101910 */
[----:B------:R-:W-:Y:S01]  /*bc20*/  LEA.HI.X.SX32 R3, R20, R3, 0x2, P6 ;  /* 0x0000000314037211 */ /* 0x000fe200030f16ff */
[----:B------:R1:W-:Y:S04]  /*bc30*/  @P4 STG.E desc[UR16][R16.64], R5 ;  /* 0x0000000510004986 */ /* 0x0003e8000c101910 */
[----:B------:R1:W-:Y:S04]  /*bc40*/  @P3 STG.E desc[UR16][R12.64], R86 ;  /* 0x000000560c003986 */ /* 0x0003e8000c101910 */
[----:B------:R1:W-:Y:S04]  /*bc50*/  @P2 STG.E desc[UR16][R18.64], R6 ;  /* 0x0000000612002986 */ /* 0x0003e8000c101910 */
[----:B------:R1:W-:Y:S01]  /*bc60*/  @P1 STG.E desc[UR16][R2.64], R87 ;  /* 0x0000005702001986 */ /* 0x0003e2000c101910 */
[----:B------:R-:W-:Y:S05]  /*bc70*/  @!P0 EXIT ;  /* 0x000000000000894d */ /* 0x000fea0003800000 */
[----:B------:R-:W-:Y:S01]  /*bc80*/  STG.E desc[UR16][R10.64], R7 ;  /* 0x000000070a007986 */ /* 0x000fe2000c101910 */
[----:B------:R-:W-:Y:S05]  /*bc90*/  EXIT ;  /* 0x000000000000794d */ /* 0x000fea0003800000 */
.L_x_2:
[----:B------:R-:W-:-:S00]  /*bca0*/  BRA `(.L_x_2) ;  /* 0xfffffffc00fc7947 */ /* 0x000fc0000383ffff */
[----:B------:R-:W-:-:S00]  /*bcb0*/  NOP ;  /* 0x0000000000007918 */ /* 0x000fc00000000000 */
        /* <DEDUP_REMOVED lines=12> */
.L_x_3:


//--------------------- .nv.shared.matmul_kernel  --------------------------
	.section	.nv.shared.matmul_kernel,"aw",@nobits
	.sectionflags	@""
	.align	16
	.zero		1024


//--------------------- .nv.shared.reserved.0     --------------------------
	.section	.nv.shared.reserved.0,"aw",@nobits
	.weak		__nv_reservedSMEM_offset_0_alias
	.size		__nv_reservedSMEM_offset_0_alias, 0, 0
	.other		__nv_reservedSMEM_offset_0_alias,@"STO_CUDA_RESERVED_SHARED STV_DEFAULT"
__nv_reservedSMEM_offset_0_alias:
	.zero		0


//--------------------- .nv.constant0.matmul_kernel --------------------------
	.section	.nv.constant0.matmul_kernel,"a",@progbits
	.sectionflags	@""
	.align	4
.nv.constant0.matmul_kernel:
	.zero		608


//--------------------- SYMBOLS --------------------------

	.type		.nv.reservedSmem.offset0,@object
	.size		.nv.reservedSmem.offset0,0x4
